//
// Generated by NVIDIA NVVM Compiler
//
// Compiler Build ID: CL-36424714
// Cuda compilation tools, release 13.0, V13.0.88
// Based on NVVM 20.0.0
//

.version 9.0
.target sm_100
.address_size 64

	// .globl	_Z27initializeDataBuffersKernelmPPiS0_Pmii
.extern .func  (.param .b32 func_retval0) vprintf
(
	.param .b64 vprintf_param_0,
	.param .b64 vprintf_param_1
)
;
.global .align 1 .b8 $str[37] = {114, 101, 99, 118, 98, 117, 102, 102, 115, 91, 37, 100, 93, 91, 37, 108, 117, 93, 61, 37, 100, 44, 32, 101, 120, 112, 101, 99, 116, 101, 100, 61, 37, 108, 117, 10};
.global .align 1 .b8 $str$1[36] = {114, 101, 99, 118, 98, 117, 102, 102, 115, 91, 37, 100, 93, 91, 37, 108, 117, 93, 61, 37, 100, 44, 32, 101, 120, 112, 101, 99, 116, 101, 100, 61, 45, 49, 10};
.global .align 1 .b8 $str$2[34] = {114, 101, 99, 118, 67, 111, 117, 110, 116, 115, 91, 37, 100, 93, 61, 37, 108, 117, 44, 32, 101, 120, 112, 101, 99, 116, 101, 100, 61, 37, 108, 117, 10};
.global .align 1 .b8 $str$3[57] = {114, 101, 99, 118, 83, 112, 108, 105, 116, 115, 91, 37, 100, 93, 91, 37, 100, 93, 61, 37, 108, 117, 44, 32, 101, 120, 112, 101, 99, 116, 101, 100, 61, 37, 108, 117, 44, 32, 97, 99, 116, 117, 97, 108, 32, 105, 110, 100, 101, 120, 58, 32, 37, 108, 117, 10};

.visible .entry _Z27initializeDataBuffersKernelmPPiS0_Pmii(
	.param .u64 _Z27initializeDataBuffersKernelmPPiS0_Pmii_param_0,
	.param .u64 .ptr .align 1 _Z27initializeDataBuffersKernelmPPiS0_Pmii_param_1,
	.param .u64 .ptr .align 1 _Z27initializeDataBuffersKernelmPPiS0_Pmii_param_2,
	.param .u64 .ptr .align 1 _Z27initializeDataBuffersKernelmPPiS0_Pmii_param_3,
	.param .u32 _Z27initializeDataBuffersKernelmPPiS0_Pmii_param_4,
	.param .u32 _Z27initializeDataBuffersKernelmPPiS0_Pmii_param_5
)
{
	.reg .pred 	%p<6>;
	.reg .b32 	%r<11>;
	.reg .b64 	%rd<36>;

	ld.param.u64 	%rd13, [_Z27initializeDataBuffersKernelmPPiS0_Pmii_param_0];
	ld.param.u64 	%rd14, [_Z27initializeDataBuffersKernelmPPiS0_Pmii_param_1];
	ld.param.u64 	%rd15, [_Z27initializeDataBuffersKernelmPPiS0_Pmii_param_2];
	ld.param.u64 	%rd16, [_Z27initializeDataBuffersKernelmPPiS0_Pmii_param_3];
	ld.param.u32 	%r2, [_Z27initializeDataBuffersKernelmPPiS0_Pmii_param_4];
	ld.param.u32 	%r3, [_Z27initializeDataBuffersKernelmPPiS0_Pmii_param_5];
	mov.u32 	%r1, %ctaid.x;
	setp.ge.u32 	%p1, %r1, %r3;
	@%p1 bra 	$L__BB0_4;
	mov.u32 	%r4, %tid.x;
	cvt.u64.u32 	%rd34, %r4;
	cvt.s64.s32 	%rd17, %r2;
	mul.lo.s64 	%rd2, %rd13, %rd17;
	setp.le.u64 	%p2, %rd2, %rd34;
	@%p2 bra 	$L__BB0_4;
	cvta.to.global.u64 	%rd18, %rd15;
	mul.wide.u32 	%rd19, %r1, 8;
	add.s64 	%rd3, %rd18, %rd19;
	mov.u32 	%r5, %ntid.x;
	cvt.u64.u32 	%rd4, %r5;
$L__BB0_3:
	ld.global.u64 	%rd20, [%rd3];
	cvta.to.global.u64 	%rd21, %rd20;
	shl.b64 	%rd22, %rd34, 2;
	add.s64 	%rd23, %rd21, %rd22;
	mov.b32 	%r6, -1;
	st.global.u32 	[%rd23], %r6;
	add.s64 	%rd34, %rd34, %rd4;
	setp.lt.u64 	%p3, %rd34, %rd2;
	@%p3 bra 	$L__BB0_3;
$L__BB0_4:
	mov.u32 	%r7, %tid.x;
	cvt.u64.u32 	%rd35, %r7;
	cvta.to.global.u64 	%rd24, %rd16;
	mul.wide.u32 	%rd25, %r1, 8;
	add.s64 	%rd8, %rd24, %rd25;
	ld.global.u64 	%rd26, [%rd8];
	setp.le.u64 	%p4, %rd26, %rd35;
	@%p4 bra 	$L__BB0_7;
	cvta.to.global.u64 	%rd27, %rd14;
	add.s64 	%rd9, %rd27, %rd25;
	mov.u32 	%r8, %ntid.x;
	cvt.u64.u32 	%rd10, %r8;
$L__BB0_6:
	cvt.u32.u64 	%r9, %rd35;
	add.s32 	%r10, %r1, %r9;
	ld.global.u64 	%rd29, [%rd9];
	cvta.to.global.u64 	%rd30, %rd29;
	shl.b64 	%rd31, %rd35, 2;
	add.s64 	%rd32, %rd30, %rd31;
	st.global.u32 	[%rd32], %r10;
	add.s64 	%rd35, %rd35, %rd10;
	ld.global.u64 	%rd33, [%rd8];
	setp.lt.u64 	%p5, %rd35, %rd33;
	@%p5 bra 	$L__BB0_6;
$L__BB0_7:
	ret;

}
	// .globl	_Z25initializeBufferPtrKernelmPiPS_Pm
.visible .entry _Z25initializeBufferPtrKernelmPiPS_Pm(
	.param .u64 _Z25initializeBufferPtrKernelmPiPS_Pm_param_0,
	.param .u64 .ptr .align 1 _Z25initializeBufferPtrKernelmPiPS_Pm_param_1,
	.param .u64 .ptr .align 1 _Z25initializeBufferPtrKernelmPiPS_Pm_param_2,
	.param .u64 .ptr .align 1 _Z25initializeBufferPtrKernelmPiPS_Pm_param_3
)
{
	.reg .pred 	%p<10>;
	.reg .b32 	%r<3>;
	.reg .b64 	%rd<124>;

	ld.param.u64 	%rd35, [_Z25initializeBufferPtrKernelmPiPS_Pm_param_1];
	ld.param.u64 	%rd36, [_Z25initializeBufferPtrKernelmPiPS_Pm_param_2];
	ld.param.u64 	%rd38, [_Z25initializeBufferPtrKernelmPiPS_Pm_param_3];
	cvta.to.global.u64 	%rd1, %rd38;
	mov.u32 	%r1, %ctaid.x;
	cvt.u64.u32 	%rd2, %r1;
	setp.eq.s32 	%p1, %r1, 0;
	mov.b64 	%rd123, 0;
	@%p1 bra 	$L__BB1_13;
	cvt.u32.u64 	%r2, %rd2;
	and.b64  	%rd3, %rd2, 15;
	setp.lt.u32 	%p2, %r2, 16;
	mov.b64 	%rd115, 0;
	mov.u64 	%rd123, %rd115;
	@%p2 bra 	$L__BB1_4;
	and.b64  	%rd115, %rd2, 2147483632;
	add.s64 	%rd108, %rd1, 64;
	mov.b64 	%rd123, 0;
	mov.u64 	%rd109, %rd115;
$L__BB1_3:
	.pragma "nounroll";
	ld.global.u64 	%rd42, [%rd108+-64];
	add.s64 	%rd43, %rd42, %rd123;
	ld.global.u64 	%rd44, [%rd108+-56];
	add.s64 	%rd45, %rd44, %rd43;
	ld.global.u64 	%rd46, [%rd108+-48];
	add.s64 	%rd47, %rd46, %rd45;
	ld.global.u64 	%rd48, [%rd108+-40];
	add.s64 	%rd49, %rd48, %rd47;
	ld.global.u64 	%rd50, [%rd108+-32];
	add.s64 	%rd51, %rd50, %rd49;
	ld.global.u64 	%rd52, [%rd108+-24];
	add.s64 	%rd53, %rd52, %rd51;
	ld.global.u64 	%rd54, [%rd108+-16];
	add.s64 	%rd55, %rd54, %rd53;
	ld.global.u64 	%rd56, [%rd108+-8];
	add.s64 	%rd57, %rd56, %rd55;
	ld.global.u64 	%rd58, [%rd108];
	add.s64 	%rd59, %rd58, %rd57;
	ld.global.u64 	%rd60, [%rd108+8];
	add.s64 	%rd61, %rd60, %rd59;
	ld.global.u64 	%rd62, [%rd108+16];
	add.s64 	%rd63, %rd62, %rd61;
	ld.global.u64 	%rd64, [%rd108+24];
	add.s64 	%rd65, %rd64, %rd63;
	ld.global.u64 	%rd66, [%rd108+32];
	add.s64 	%rd67, %rd66, %rd65;
	ld.global.u64 	%rd68, [%rd108+40];
	add.s64 	%rd69, %rd68, %rd67;
	ld.global.u64 	%rd70, [%rd108+48];
	add.s64 	%rd71, %rd70, %rd69;
	ld.global.u64 	%rd72, [%rd108+56];
	add.s64 	%rd123, %rd72, %rd71;
	add.s64 	%rd109, %rd109, -16;
	add.s64 	%rd108, %rd108, 128;
	setp.ne.s64 	%p3, %rd109, 0;
	@%p3 bra 	$L__BB1_3;
$L__BB1_4:
	setp.eq.s64 	%p4, %rd3, 0;
	@%p4 bra 	$L__BB1_13;
	and.b64  	%rd15, %rd2, 7;
	setp.lt.u64 	%p5, %rd3, 8;
	@%p5 bra 	$L__BB1_7;
	shl.b64 	%rd74, %rd115, 3;
	add.s64 	%rd75, %rd1, %rd74;
	ld.global.u64 	%rd76, [%rd75];
	add.s64 	%rd77, %rd76, %rd123;
	ld.global.u64 	%rd78, [%rd75+8];
	add.s64 	%rd79, %rd78, %rd77;
	ld.global.u64 	%rd80, [%rd75+16];
	add.s64 	%rd81, %rd80, %rd79;
	ld.global.u64 	%rd82, [%rd75+24];
	add.s64 	%rd83, %rd82, %rd81;
	ld.global.u64 	%rd84, [%rd75+32];
	add.s64 	%rd85, %rd84, %rd83;
	ld.global.u64 	%rd86, [%rd75+40];
	add.s64 	%rd87, %rd86, %rd85;
	ld.global.u64 	%rd88, [%rd75+48];
	add.s64 	%rd89, %rd88, %rd87;
	ld.global.u64 	%rd90, [%rd75+56];
	add.s64 	%rd123, %rd90, %rd89;
	add.s64 	%rd115, %rd115, 8;
$L__BB1_7:
	setp.eq.s64 	%p6, %rd15, 0;
	@%p6 bra 	$L__BB1_13;
	and.b64  	%rd120, %rd2, 3;
	setp.lt.u64 	%p7, %rd15, 4;
	@%p7 bra 	$L__BB1_10;
	shl.b64 	%rd92, %rd115, 3;
	add.s64 	%rd93, %rd1, %rd92;
	ld.global.u64 	%rd94, [%rd93];
	add.s64 	%rd95, %rd94, %rd123;
	ld.global.u64 	%rd96, [%rd93+8];
	add.s64 	%rd97, %rd96, %rd95;
	ld.global.u64 	%rd98, [%rd93+16];
	add.s64 	%rd99, %rd98, %rd97;
	ld.global.u64 	%rd100, [%rd93+24];
	add.s64 	%rd123, %rd100, %rd99;
	add.s64 	%rd115, %rd115, 4;
$L__BB1_10:
	setp.eq.s64 	%p8, %rd120, 0;
	@%p8 bra 	$L__BB1_13;
	shl.b64 	%rd101, %rd115, 3;
	add.s64 	%rd121, %rd1, %rd101;
$L__BB1_12:
	.pragma "nounroll";
	ld.global.u64 	%rd102, [%rd121];
	add.s64 	%rd123, %rd102, %rd123;
	add.s64 	%rd121, %rd121, 8;
	add.s64 	%rd120, %rd120, -1;
	setp.ne.s64 	%p9, %rd120, 0;
	@%p9 bra 	$L__BB1_12;
$L__BB1_13:
	cvta.to.global.u64 	%rd103, %rd36;
	shl.b64 	%rd104, %rd123, 2;
	add.s64 	%rd105, %rd35, %rd104;
	shl.b64 	%rd106, %rd2, 3;
	add.s64 	%rd107, %rd103, %rd106;
	st.global.u64 	[%rd107], %rd105;
	ret;

}
	// .globl	_Z22checkDataBuffersKernelmPmiPPi
.visible .entry _Z22checkDataBuffersKernelmPmiPPi(
	.param .u64 _Z22checkDataBuffersKernelmPmiPPi_param_0,
	.param .u64 .ptr .align 1 _Z22checkDataBuffersKernelmPmiPPi_param_1,
	.param .u32 _Z22checkDataBuffersKernelmPmiPPi_param_2,
	.param .u64 .ptr .align 1 _Z22checkDataBuffersKernelmPmiPPi_param_3
)
{
	.local .align 16 .b8 	__local_depot2[32];
	.reg .b64 	%SP;
	.reg .b64 	%SPL;
	.reg .pred 	%p<6>;
	.reg .b32 	%r<11>;
	.reg .b64 	%rd<32>;

	mov.u64 	%SPL, __local_depot2;
	cvta.local.u64 	%SP, %SPL;
	ld.param.u64 	%rd10, [_Z22checkDataBuffersKernelmPmiPPi_param_0];
	ld.param.u64 	%rd11, [_Z22checkDataBuffersKernelmPmiPPi_param_1];
	ld.param.u32 	%r4, [_Z22checkDataBuffersKernelmPmiPPi_param_2];
	ld.param.u64 	%rd12, [_Z22checkDataBuffersKernelmPmiPPi_param_3];
	add.u64 	%rd13, %SP, 0;
	add.u64 	%rd1, %SPL, 0;
	mov.u32 	%r1, %ctaid.x;
	mov.u32 	%r5, %tid.x;
	cvt.u64.u32 	%rd31, %r5;
	setp.le.u64 	%p1, %rd10, %rd31;
	@%p1 bra 	$L__BB2_8;
	cvta.to.global.u64 	%rd14, %rd11;
	cvta.to.global.u64 	%rd15, %rd12;
	mul.wide.u32 	%rd16, %r1, 8;
	add.s64 	%rd3, %rd14, %rd16;
	add.s64 	%rd4, %rd15, %rd16;
	cvt.s64.s32 	%rd5, %r4;
	mov.u32 	%r6, %ntid.x;
	cvt.u64.u32 	%rd6, %r6;
$L__BB2_2:
	ld.global.u64 	%rd17, [%rd3];
	setp.ge.u64 	%p2, %rd31, %rd17;
	@%p2 bra 	$L__BB2_5;
	ld.global.u64 	%rd24, [%rd4];
	shl.b64 	%rd25, %rd31, 2;
	add.s64 	%rd26, %rd24, %rd25;
	ld.u32 	%r2, [%rd26];
	cvt.s64.s32 	%rd27, %r2;
	add.s64 	%rd8, %rd31, %rd5;
	setp.eq.s64 	%p4, %rd8, %rd27;
	@%p4 bra 	$L__BB2_7;
	st.local.u32 	[%rd1], %r1;
	st.local.u64 	[%rd1+8], %rd31;
	st.local.u32 	[%rd1+16], %r2;
	st.local.u64 	[%rd1+24], %rd8;
	mov.u64 	%rd28, $str;
	cvta.global.u64 	%rd29, %rd28;
	{ // callseq 1, 0
	.param .b64 param0;
	st.param.b64 	[param0], %rd29;
	.param .b64 param1;
	st.param.b64 	[param1], %rd13;
	.param .b32 retval0;
	call.uni (retval0), 
	vprintf, 
	(
	param0, 
	param1
	);
	ld.param.b32 	%r9, [retval0];
	} // callseq 1
	// begin inline asm
	trap;
	// end inline asm
	bra.uni 	$L__BB2_7;
$L__BB2_5:
	ld.global.u64 	%rd18, [%rd4];
	shl.b64 	%rd19, %rd31, 2;
	add.s64 	%rd20, %rd18, %rd19;
	ld.u32 	%r3, [%rd20];
	setp.eq.s32 	%p3, %r3, -1;
	@%p3 bra 	$L__BB2_7;
	st.local.u32 	[%rd1], %r1;
	st.local.u64 	[%rd1+8], %rd31;
	st.local.u32 	[%rd1+16], %r3;
	mov.u64 	%rd21, $str$1;
	cvta.global.u64 	%rd22, %rd21;
	{ // callseq 0, 0
	.param .b64 param0;
	st.param.b64 	[param0], %rd22;
	.param .b64 param1;
	st.param.b64 	[param1], %rd13;
	.param .b32 retval0;
	call.uni (retval0), 
	vprintf, 
	(
	param0, 
	param1
	);
	ld.param.b32 	%r7, [retval0];
	} // callseq 0
	// begin inline asm
	trap;
	// end inline asm
$L__BB2_7:
	add.s64 	%rd31, %rd31, %rd6;
	setp.lt.u64 	%p5, %rd31, %rd10;
	@%p5 bra 	$L__BB2_2;
$L__BB2_8:
	ret;

}
	// .globl	_Z31checkDataBuffersNonContigKernelmiPmS_S_mPPii
.visible .entry _Z31checkDataBuffersNonContigKernelmiPmS_S_mPPii(
	.param .u64 _Z31checkDataBuffersNonContigKernelmiPmS_S_mPPii_param_0,
	.param .u32 _Z31checkDataBuffersNonContigKernelmiPmS_S_mPPii_param_1,
	.param .u64 .ptr .align 1 _Z31checkDataBuffersNonContigKernelmiPmS_S_mPPii_param_2,
	.param .u64 .ptr .align 1 _Z31checkDataBuffersNonContigKernelmiPmS_S_mPPii_param_3,
	.param .u64 .ptr .align 1 _Z31checkDataBuffersNonContigKernelmiPmS_S_mPPii_param_4,
	.param .u64 _Z31checkDataBuffersNonContigKernelmiPmS_S_mPPii_param_5,
	.param .u64 .ptr .align 1 _Z31checkDataBuffersNonContigKernelmiPmS_S_mPPii_param_6,
	.param .u32 _Z31checkDataBuffersNonContigKernelmiPmS_S_mPPii_param_7
)
{
	.local .align 16 .b8 	__local_depot3[32];
	.reg .b64 	%SP;
	.reg .b64 	%SPL;
	.reg .pred 	%p<34>;
	.reg .b32 	%r<160>;
	.reg .b64 	%rd<167>;

	mov.u64 	%SPL, __local_depot3;
	cvta.local.u64 	%SP, %SPL;
	ld.param.u64 	%rd53, [_Z31checkDataBuffersNonContigKernelmiPmS_S_mPPii_param_0];
	ld.param.u32 	%r50, [_Z31checkDataBuffersNonContigKernelmiPmS_S_mPPii_param_1];
	ld.param.u64 	%rd58, [_Z31checkDataBuffersNonContigKernelmiPmS_S_mPPii_param_4];
	ld.param.u64 	%rd57, [_Z31checkDataBuffersNonContigKernelmiPmS_S_mPPii_param_6];
	cvta.to.global.u64 	%rd1, %rd58;
	add.u64 	%rd2, %SPL, 0;
	mov.u32 	%r1, %ctaid.x;
	setp.eq.s32 	%p1, %r1, 0;
	mov.b32 	%r150, 0;
	@%p1 bra 	$L__BB3_13;
	and.b32  	%r2, %r1, 15;
	setp.lt.u32 	%p2, %r1, 16;
	mov.b32 	%r139, 0;
	mov.u32 	%r150, %r139;
	@%p2 bra 	$L__BB3_4;
	and.b32  	%r139, %r1, 2147483632;
	mov.b32 	%r151, 0;
	mov.u32 	%r150, %r151;
$L__BB3_3:
	.pragma "nounroll";
	mul.wide.u32 	%rd60, %r151, 8;
	add.s64 	%rd61, %rd1, %rd60;
	ld.global.u32 	%r55, [%rd61];
	add.s32 	%r56, %r150, %r55;
	ld.global.u32 	%r57, [%rd61+8];
	add.s32 	%r58, %r56, %r57;
	ld.global.u32 	%r59, [%rd61+16];
	add.s32 	%r60, %r58, %r59;
	ld.global.u32 	%r61, [%rd61+24];
	add.s32 	%r62, %r60, %r61;
	ld.global.u32 	%r63, [%rd61+32];
	add.s32 	%r64, %r62, %r63;
	ld.global.u32 	%r65, [%rd61+40];
	add.s32 	%r66, %r64, %r65;
	ld.global.u32 	%r67, [%rd61+48];
	add.s32 	%r68, %r66, %r67;
	ld.global.u32 	%r69, [%rd61+56];
	add.s32 	%r70, %r68, %r69;
	ld.global.u32 	%r71, [%rd61+64];
	add.s32 	%r72, %r70, %r71;
	ld.global.u32 	%r73, [%rd61+72];
	add.s32 	%r74, %r72, %r73;
	ld.global.u32 	%r75, [%rd61+80];
	add.s32 	%r76, %r74, %r75;
	ld.global.u32 	%r77, [%rd61+88];
	add.s32 	%r78, %r76, %r77;
	ld.global.u32 	%r79, [%rd61+96];
	add.s32 	%r80, %r78, %r79;
	ld.global.u32 	%r81, [%rd61+104];
	add.s32 	%r82, %r80, %r81;
	ld.global.u32 	%r83, [%rd61+112];
	add.s32 	%r84, %r82, %r83;
	ld.global.u32 	%r85, [%rd61+120];
	add.s32 	%r150, %r84, %r85;
	add.s32 	%r151, %r151, 16;
	setp.eq.s32 	%p3, %r151, %r139;
	@%p3 bra 	$L__BB3_4;
	bra.uni 	$L__BB3_3;
$L__BB3_4:
	setp.eq.s32 	%p4, %r2, 0;
	@%p4 bra 	$L__BB3_13;
	and.b32  	%r7, %r1, 7;
	setp.lt.u32 	%p5, %r2, 8;
	@%p5 bra 	$L__BB3_7;
	mul.wide.u32 	%rd62, %r139, 8;
	add.s64 	%rd63, %rd1, %rd62;
	ld.global.u32 	%r87, [%rd63];
	add.s32 	%r88, %r150, %r87;
	ld.global.u32 	%r89, [%rd63+8];
	add.s32 	%r90, %r88, %r89;
	ld.global.u32 	%r91, [%rd63+16];
	add.s32 	%r92, %r90, %r91;
	ld.global.u32 	%r93, [%rd63+24];
	add.s32 	%r94, %r92, %r93;
	ld.global.u32 	%r95, [%rd63+32];
	add.s32 	%r96, %r94, %r95;
	ld.global.u32 	%r97, [%rd63+40];
	add.s32 	%r98, %r96, %r97;
	ld.global.u32 	%r99, [%rd63+48];
	add.s32 	%r100, %r98, %r99;
	ld.global.u32 	%r101, [%rd63+56];
	add.s32 	%r150, %r100, %r101;
	add.s32 	%r139, %r139, 8;
$L__BB3_7:
	setp.eq.s32 	%p6, %r7, 0;
	@%p6 bra 	$L__BB3_13;
	and.b32  	%r13, %r1, 3;
	setp.lt.u32 	%p7, %r7, 4;
	@%p7 bra 	$L__BB3_10;
	mul.wide.u32 	%rd64, %r139, 8;
	add.s64 	%rd65, %rd1, %rd64;
	ld.global.u32 	%r103, [%rd65];
	add.s32 	%r104, %r150, %r103;
	ld.global.u32 	%r105, [%rd65+8];
	add.s32 	%r106, %r104, %r105;
	ld.global.u32 	%r107, [%rd65+16];
	add.s32 	%r108, %r106, %r107;
	ld.global.u32 	%r109, [%rd65+24];
	add.s32 	%r150, %r108, %r109;
	add.s32 	%r139, %r139, 4;
$L__BB3_10:
	setp.eq.s32 	%p8, %r13, 0;
	@%p8 bra 	$L__BB3_13;
	mov.b32 	%r149, 0;
$L__BB3_12:
	.pragma "nounroll";
	mul.wide.u32 	%rd66, %r139, 8;
	add.s64 	%rd67, %rd1, %rd66;
	ld.global.u32 	%r111, [%rd67];
	add.s32 	%r150, %r150, %r111;
	add.s32 	%r139, %r139, 1;
	add.s32 	%r149, %r149, 1;
	setp.ne.s32 	%p9, %r149, %r13;
	@%p9 bra 	$L__BB3_12;
$L__BB3_13:
	cvt.u64.u32 	%rd3, %r1;
	mul.wide.u32 	%rd68, %r1, 8;
	add.s64 	%rd4, %rd1, %rd68;
	ld.global.u64 	%rd150, [%rd4];
	setp.eq.s64 	%p10, %rd150, -1;
	@%p10 bra 	$L__BB3_51;
	cvta.to.global.u64 	%rd70, %rd57;
	shl.b64 	%rd71, %rd3, 3;
	add.s64 	%rd6, %rd70, %rd71;
	cvt.s64.s32 	%rd72, %r50;
	mul.lo.s64 	%rd7, %rd53, %rd72;
	mov.b32 	%r157, 0;
	mov.b64 	%rd151, 0;
	mov.u32 	%r154, %r157;
$L__BB3_15:
	setp.ne.s64 	%p11, %rd150, %rd151;
	@%p11 bra 	$L__BB3_37;
	cvt.s64.s32 	%rd10, %r157;
	setp.le.u64 	%p20, %rd7, %rd10;
	@%p20 bra 	$L__BB3_50;
	sub.s64 	%rd101, %rd7, %rd10;
	and.b64  	%rd11, %rd101, 3;
	setp.eq.s64 	%p21, %rd11, 0;
	mov.u64 	%rd152, %rd10;
	@%p21 bra 	$L__BB3_27;
	ld.global.u64 	%rd102, [%rd6];
	shl.b64 	%rd103, %rd10, 2;
	add.s64 	%rd104, %rd102, %rd103;
	ld.u32 	%r32, [%rd104];
	setp.eq.s32 	%p22, %r32, -1;
	@%p22 bra 	$L__BB3_20;
	st.local.u32 	[%rd2], %r1;
	st.local.u64 	[%rd2+8], %rd10;
	st.local.u32 	[%rd2+16], %r32;
	mov.u64 	%rd105, $str$1;
	cvta.global.u64 	%rd106, %rd105;
	add.u64 	%rd107, %SP, 0;
	{ // callseq 4, 0
	.param .b64 param0;
	st.param.b64 	[param0], %rd106;
	.param .b64 param1;
	st.param.b64 	[param1], %rd107;
	.param .b32 retval0;
	call.uni (retval0), 
	vprintf, 
	(
	param0, 
	param1
	);
	ld.param.b32 	%r124, [retval0];
	} // callseq 4
	// begin inline asm
	trap;
	// end inline asm
$L__BB3_20:
	add.s64 	%rd152, %rd10, 1;
	setp.eq.s64 	%p23, %rd11, 1;
	@%p23 bra 	$L__BB3_27;
	ld.global.u64 	%rd108, [%rd6];
	add.s64 	%rd110, %rd108, %rd103;
	ld.u32 	%r33, [%rd110+4];
	setp.eq.s32 	%p24, %r33, -1;
	@%p24 bra 	$L__BB3_23;
	st.local.u32 	[%rd2], %r1;
	st.local.u64 	[%rd2+8], %rd152;
	st.local.u32 	[%rd2+16], %r33;
	mov.u64 	%rd111, $str$1;
	cvta.global.u64 	%rd112, %rd111;
	add.u64 	%rd113, %SP, 0;
	{ // callseq 5, 0
	.param .b64 param0;
	st.param.b64 	[param0], %rd112;
	.param .b64 param1;
	st.param.b64 	[param1], %rd113;
	.param .b32 retval0;
	call.uni (retval0), 
	vprintf, 
	(
	param0, 
	param1
	);
	ld.param.b32 	%r126, [retval0];
	} // callseq 5
	// begin inline asm
	trap;
	// end inline asm
$L__BB3_23:
	add.s64 	%rd152, %rd10, 2;
	setp.eq.s64 	%p25, %rd11, 2;
	@%p25 bra 	$L__BB3_27;
	ld.global.u64 	%rd114, [%rd6];
	add.s64 	%rd116, %rd114, %rd103;
	ld.u32 	%r34, [%rd116+8];
	setp.eq.s32 	%p26, %r34, -1;
	@%p26 bra 	$L__BB3_26;
	st.local.u32 	[%rd2], %r1;
	st.local.u64 	[%rd2+8], %rd152;
	st.local.u32 	[%rd2+16], %r34;
	mov.u64 	%rd117, $str$1;
	cvta.global.u64 	%rd118, %rd117;
	add.u64 	%rd119, %SP, 0;
	{ // callseq 6, 0
	.param .b64 param0;
	st.param.b64 	[param0], %rd118;
	.param .b64 param1;
	st.param.b64 	[param1], %rd119;
	.param .b32 retval0;
	call.uni (retval0), 
	vprintf, 
	(
	param0, 
	param1
	);
	ld.param.b32 	%r128, [retval0];
	} // callseq 6
	// begin inline asm
	trap;
	// end inline asm
$L__BB3_26:
	add.s64 	%rd152, %rd10, 3;
$L__BB3_27:
	sub.s64 	%rd120, %rd10, %rd7;
	setp.gt.u64 	%p27, %rd120, -4;
	@%p27 bra 	$L__BB3_50;
$L__BB3_28:
	ld.global.u64 	%rd155, [%rd6];
	shl.b64 	%rd121, %rd152, 2;
	add.s64 	%rd122, %rd155, %rd121;
	ld.u32 	%r35, [%rd122];
	setp.eq.s32 	%p28, %r35, -1;
	@%p28 bra 	$L__BB3_30;
	st.local.u32 	[%rd2], %r1;
	st.local.u64 	[%rd2+8], %rd152;
	st.local.u32 	[%rd2+16], %r35;
	mov.u64 	%rd123, $str$1;
	cvta.global.u64 	%rd124, %rd123;
	add.u64 	%rd125, %SP, 0;
	{ // callseq 7, 0
	.param .b64 param0;
	st.param.b64 	[param0], %rd124;
	.param .b64 param1;
	st.param.b64 	[param1], %rd125;
	.param .b32 retval0;
	call.uni (retval0), 
	vprintf, 
	(
	param0, 
	param1
	);
	ld.param.b32 	%r130, [retval0];
	} // callseq 7
	// begin inline asm
	trap;
	// end inline asm
	ld.global.u64 	%rd155, [%rd6];
$L__BB3_30:
	add.s64 	%rd127, %rd155, %rd121;
	ld.u32 	%r36, [%rd127+4];
	setp.eq.s32 	%p29, %r36, -1;
	@%p29 bra 	$L__BB3_32;
	add.s64 	%rd128, %rd152, 1;
	st.local.u32 	[%rd2], %r1;
	st.local.u64 	[%rd2+8], %rd128;
	st.local.u32 	[%rd2+16], %r36;
	mov.u64 	%rd129, $str$1;
	cvta.global.u64 	%rd130, %rd129;
	add.u64 	%rd131, %SP, 0;
	{ // callseq 8, 0
	.param .b64 param0;
	st.param.b64 	[param0], %rd130;
	.param .b64 param1;
	st.param.b64 	[param1], %rd131;
	.param .b32 retval0;
	call.uni (retval0), 
	vprintf, 
	(
	param0, 
	param1
	);
	ld.param.b32 	%r132, [retval0];
	} // callseq 8
	// begin inline asm
	trap;
	// end inline asm
	ld.global.u64 	%rd155, [%rd6];
$L__BB3_32:
	add.s64 	%rd133, %rd155, %rd121;
	ld.u32 	%r37, [%rd133+8];
	setp.eq.s32 	%p30, %r37, -1;
	@%p30 bra 	$L__BB3_34;
	add.s64 	%rd134, %rd152, 2;
	st.local.u32 	[%rd2], %r1;
	st.local.u64 	[%rd2+8], %rd134;
	st.local.u32 	[%rd2+16], %r37;
	mov.u64 	%rd135, $str$1;
	cvta.global.u64 	%rd136, %rd135;
	add.u64 	%rd137, %SP, 0;
	{ // callseq 9, 0
	.param .b64 param0;
	st.param.b64 	[param0], %rd136;
	.param .b64 param1;
	st.param.b64 	[param1], %rd137;
	.param .b32 retval0;
	call.uni (retval0), 
	vprintf, 
	(
	param0, 
	param1
	);
	ld.param.b32 	%r134, [retval0];
	} // callseq 9
	// begin inline asm
	trap;
	// end inline asm
	ld.global.u64 	%rd155, [%rd6];
$L__BB3_34:
	add.s64 	%rd139, %rd155, %rd121;
	ld.u32 	%r38, [%rd139+12];
	setp.eq.s32 	%p31, %r38, -1;
	@%p31 bra 	$L__BB3_36;
	add.s64 	%rd140, %rd152, 3;
	st.local.u32 	[%rd2], %r1;
	st.local.u64 	[%rd2+8], %rd140;
	st.local.u32 	[%rd2+16], %r38;
	mov.u64 	%rd141, $str$1;
	cvta.global.u64 	%rd142, %rd141;
	add.u64 	%rd143, %SP, 0;
	{ // callseq 10, 0
	.param .b64 param0;
	st.param.b64 	[param0], %rd142;
	.param .b64 param1;
	st.param.b64 	[param1], %rd143;
	.param .b32 retval0;
	call.uni (retval0), 
	vprintf, 
	(
	param0, 
	param1
	);
	ld.param.b32 	%r136, [retval0];
	} // callseq 10
	// begin inline asm
	trap;
	// end inline asm
$L__BB3_36:
	add.s64 	%rd152, %rd152, 4;
	setp.lt.u64 	%p32, %rd152, %rd7;
	@%p32 bra 	$L__BB3_28;
	bra.uni 	$L__BB3_50;
$L__BB3_37:
	ld.param.u64 	%rd147, [_Z31checkDataBuffersNonContigKernelmiPmS_S_mPPii_param_3];
	cvt.u32.u64 	%r113, %rd151;
	add.s32 	%r114, %r150, %r113;
	cvta.to.global.u64 	%rd73, %rd147;
	mul.wide.s32 	%rd74, %r114, 8;
	add.s64 	%rd75, %rd73, %rd74;
	ld.global.u64 	%rd25, [%rd75];
	cvt.s64.s32 	%rd157, %r154;
	setp.le.u64 	%p12, %rd25, %rd157;
	@%p12 bra 	$L__BB3_44;
$L__BB3_38:
	ld.param.u64 	%rd148, [_Z31checkDataBuffersNonContigKernelmiPmS_S_mPPii_param_5];
	ld.param.u64 	%rd145, [_Z31checkDataBuffersNonContigKernelmiPmS_S_mPPii_param_2];
	cvt.s64.s32 	%rd28, %r157;
	mad.lo.s64 	%rd77, %rd148, %rd3, %rd157;
	cvta.to.global.u64 	%rd78, %rd145;
	shl.b64 	%rd79, %rd77, 3;
	add.s64 	%rd29, %rd78, %rd79;
	ld.global.u64 	%rd161, [%rd29];
	add.s64 	%rd80, %rd161, %rd28;
	setp.le.u64 	%p13, %rd80, %rd28;
	@%p13 bra 	$L__BB3_43;
	shl.b64 	%rd158, %rd28, 2;
	mov.u64 	%rd160, %rd28;
$L__BB3_40:
	ld.global.u64 	%rd81, [%rd6];
	add.s64 	%rd82, %rd81, %rd158;
	ld.u32 	%r41, [%rd82];
	setp.eq.s32 	%p14, %r41, -1;
	@%p14 bra 	$L__BB3_42;
	st.local.u32 	[%rd2], %r1;
	st.local.u64 	[%rd2+8], %rd160;
	st.local.u32 	[%rd2+16], %r41;
	mov.u64 	%rd83, $str$1;
	cvta.global.u64 	%rd84, %rd83;
	add.u64 	%rd85, %SP, 0;
	{ // callseq 2, 0
	.param .b64 param0;
	st.param.b64 	[param0], %rd84;
	.param .b64 param1;
	st.param.b64 	[param1], %rd85;
	.param .b32 retval0;
	call.uni (retval0), 
	vprintf, 
	(
	param0, 
	param1
	);
	ld.param.b32 	%r115, [retval0];
	} // callseq 2
	// begin inline asm
	trap;
	// end inline asm
	ld.global.u64 	%rd161, [%rd29];
$L__BB3_42:
	add.s64 	%rd160, %rd160, 1;
	add.s64 	%rd86, %rd161, %rd28;
	add.s64 	%rd158, %rd158, 4;
	setp.lt.u64 	%p15, %rd160, %rd86;
	@%p15 bra 	$L__BB3_40;
$L__BB3_43:
	cvt.u32.u64 	%r117, %rd28;
	cvt.u32.u64 	%r118, %rd161;
	add.s32 	%r157, %r117, %r118;
	add.s32 	%r154, %r154, 1;
	cvt.s64.s32 	%rd157, %r154;
	setp.gt.u64 	%p16, %rd25, %rd157;
	@%p16 bra 	$L__BB3_38;
$L__BB3_44:
	ld.param.u64 	%rd149, [_Z31checkDataBuffersNonContigKernelmiPmS_S_mPPii_param_5];
	ld.param.u64 	%rd146, [_Z31checkDataBuffersNonContigKernelmiPmS_S_mPPii_param_2];
	cvt.s64.s32 	%rd41, %r157;
	mad.lo.s64 	%rd88, %rd149, %rd3, %rd25;
	cvta.to.global.u64 	%rd89, %rd146;
	shl.b64 	%rd90, %rd88, 3;
	add.s64 	%rd42, %rd89, %rd90;
	ld.global.u64 	%rd165, [%rd42];
	add.s64 	%rd91, %rd165, %rd41;
	setp.le.u64 	%p17, %rd91, %rd41;
	@%p17 bra 	$L__BB3_49;
	mov.u64 	%rd164, %rd41;
$L__BB3_46:
	ld.global.u64 	%rd92, [%rd6];
	shl.b64 	%rd93, %rd164, 2;
	add.s64 	%rd94, %rd92, %rd93;
	ld.u32 	%r45, [%rd94];
	cvt.s64.s32 	%rd95, %r45;
	sub.s64 	%rd96, %rd25, %rd41;
	add.s64 	%rd46, %rd96, %rd164;
	setp.eq.s64 	%p18, %rd46, %rd95;
	@%p18 bra 	$L__BB3_48;
	st.local.u32 	[%rd2], %r1;
	st.local.u64 	[%rd2+8], %rd164;
	st.local.u32 	[%rd2+16], %r45;
	st.local.u64 	[%rd2+24], %rd46;
	mov.u64 	%rd97, $str;
	cvta.global.u64 	%rd98, %rd97;
	add.u64 	%rd99, %SP, 0;
	{ // callseq 3, 0
	.param .b64 param0;
	st.param.b64 	[param0], %rd98;
	.param .b64 param1;
	st.param.b64 	[param1], %rd99;
	.param .b32 retval0;
	call.uni (retval0), 
	vprintf, 
	(
	param0, 
	param1
	);
	ld.param.b32 	%r119, [retval0];
	} // callseq 3
	// begin inline asm
	trap;
	// end inline asm
	ld.global.u64 	%rd165, [%rd42];
$L__BB3_48:
	add.s64 	%rd164, %rd164, 1;
	add.s64 	%rd100, %rd165, %rd41;
	setp.lt.u64 	%p19, %rd164, %rd100;
	@%p19 bra 	$L__BB3_46;
$L__BB3_49:
	cvt.u32.u64 	%r121, %rd41;
	cvt.u32.u64 	%r122, %rd165;
	add.s32 	%r157, %r121, %r122;
	cvt.u32.u64 	%r123, %rd25;
	add.s32 	%r154, %r123, 1;
$L__BB3_50:
	add.s64 	%rd151, %rd151, 1;
	ld.global.u64 	%rd150, [%rd4];
	add.s64 	%rd144, %rd150, 1;
	setp.gt.u64 	%p33, %rd144, %rd151;
	@%p33 bra 	$L__BB3_15;
$L__BB3_51:
	ret;

}
	// .globl	_Z17equalCountsKernelPmm
.visible .entry _Z17equalCountsKernelPmm(
	.param .u64 .ptr .align 1 _Z17equalCountsKernelPmm_param_0,
	.param .u64 _Z17equalCountsKernelPmm_param_1
)
{
	.reg .b32 	%r<2>;
	.reg .b64 	%rd<6>;

	ld.param.u64 	%rd1, [_Z17equalCountsKernelPmm_param_0];
	ld.param.u64 	%rd2, [_Z17equalCountsKernelPmm_param_1];
	cvta.to.global.u64 	%rd3, %rd1;
	mov.u32 	%r1, %tid.x;
	mul.wide.u32 	%rd4, %r1, 8;
	add.s64 	%rd5, %rd3, %rd4;
	st.global.u64 	[%rd5], %rd2;
	ret;

}
	// .globl	_Z22checkEqualCountsKernelPmm
.visible .entry _Z22checkEqualCountsKernelPmm(
	.param .u64 .ptr .align 1 _Z22checkEqualCountsKernelPmm_param_0,
	.param .u64 _Z22checkEqualCountsKernelPmm_param_1
)
{
	.local .align 8 .b8 	__local_depot5[24];
	.reg .b64 	%SP;
	.reg .b64 	%SPL;
	.reg .pred 	%p<2>;
	.reg .b32 	%r<4>;
	.reg .b64 	%rd<11>;

	mov.u64 	%SPL, __local_depot5;
	cvta.local.u64 	%SP, %SPL;
	ld.param.u64 	%rd3, [_Z22checkEqualCountsKernelPmm_param_0];
	ld.param.u64 	%rd2, [_Z22checkEqualCountsKernelPmm_param_1];
	cvta.to.global.u64 	%rd4, %rd3;
	mov.u32 	%r1, %tid.x;
	mul.wide.u32 	%rd5, %r1, 8;
	add.s64 	%rd6, %rd4, %rd5;
	ld.global.u64 	%rd1, [%rd6];
	setp.eq.s64 	%p1, %rd1, %rd2;
	@%p1 bra 	$L__BB5_2;
	add.u64 	%rd7, %SP, 0;
	add.u64 	%rd8, %SPL, 0;
	st.local.u32 	[%rd8], %r1;
	st.local.u64 	[%rd8+8], %rd1;
	st.local.u64 	[%rd8+16], %rd2;
	mov.u64 	%rd9, $str$2;
	cvta.global.u64 	%rd10, %rd9;
	{ // callseq 11, 0
	.param .b64 param0;
	st.param.b64 	[param0], %rd10;
	.param .b64 param1;
	st.param.b64 	[param1], %rd7;
	.param .b32 retval0;
	call.uni (retval0), 
	vprintf, 
	(
	param0, 
	param1
	);
	ld.param.b32 	%r2, [retval0];
	} // callseq 11
	// begin inline asm
	trap;
	// end inline asm
$L__BB5_2:
	ret;

}
	// .globl	_Z18randomCountsKernelPmS_ii
.visible .entry _Z18randomCountsKernelPmS_ii(
	.param .u64 .ptr .align 1 _Z18randomCountsKernelPmS_ii_param_0,
	.param .u64 .ptr .align 1 _Z18randomCountsKernelPmS_ii_param_1,
	.param .u32 _Z18randomCountsKernelPmS_ii_param_2,
	.param .u32 _Z18randomCountsKernelPmS_ii_param_3
)
{
	.reg .b32 	%r<5>;
	.reg .b64 	%rd<10>;

	ld.param.u64 	%rd1, [_Z18randomCountsKernelPmS_ii_param_0];
	ld.param.u64 	%rd2, [_Z18randomCountsKernelPmS_ii_param_1];
	ld.param.u32 	%r1, [_Z18randomCountsKernelPmS_ii_param_2];
	cvta.to.global.u64 	%rd3, %rd1;
	cvta.to.global.u64 	%rd4, %rd2;
	mov.u32 	%r2, %ntid.x;
	mov.u32 	%r3, %tid.x;
	mad.lo.s32 	%r4, %r1, %r2, %r3;
	mul.wide.u32 	%rd5, %r4, 8;
	add.s64 	%rd6, %rd4, %rd5;
	ld.global.u64 	%rd7, [%rd6];
	mul.wide.u32 	%rd8, %r3, 8;
	add.s64 	%rd9, %rd3, %rd8;
	st.global.u64 	[%rd9], %rd7;
	ret;

}
	// .globl	_Z23checkRandomCountsKernelPmS_ii
.visible .entry _Z23checkRandomCountsKernelPmS_ii(
	.param .u64 .ptr .align 1 _Z23checkRandomCountsKernelPmS_ii_param_0,
	.param .u64 .ptr .align 1 _Z23checkRandomCountsKernelPmS_ii_param_1,
	.param .u32 _Z23checkRandomCountsKernelPmS_ii_param_2,
	.param .u32 _Z23checkRandomCountsKernelPmS_ii_param_3
)
{
	.local .align 8 .b8 	__local_depot7[24];
	.reg .b64 	%SP;
	.reg .b64 	%SPL;
	.reg .pred 	%p<2>;
	.reg .b32 	%r<7>;
	.reg .b64 	%rd<15>;

	mov.u64 	%SPL, __local_depot7;
	cvta.local.u64 	%SP, %SPL;
	ld.param.u64 	%rd3, [_Z23checkRandomCountsKernelPmS_ii_param_0];
	ld.param.u64 	%rd4, [_Z23checkRandomCountsKernelPmS_ii_param_1];
	ld.param.u32 	%r2, [_Z23checkRandomCountsKernelPmS_ii_param_2];
	ld.param.u32 	%r3, [_Z23checkRandomCountsKernelPmS_ii_param_3];
	cvta.to.global.u64 	%rd5, %rd4;
	cvta.to.global.u64 	%rd6, %rd3;
	mov.u32 	%r1, %tid.x;
	mad.lo.s32 	%r4, %r3, %r1, %r2;
	mul.wide.u32 	%rd7, %r1, 8;
	add.s64 	%rd8, %rd6, %rd7;
	ld.global.u64 	%rd1, [%rd8];
	mul.wide.u32 	%rd9, %r4, 8;
	add.s64 	%rd10, %rd5, %rd9;
	ld.global.u64 	%rd2, [%rd10];
	setp.eq.s64 	%p1, %rd1, %rd2;
	@%p1 bra 	$L__BB7_2;
	add.u64 	%rd11, %SP, 0;
	add.u64 	%rd12, %SPL, 0;
	st.local.u32 	[%rd12], %r1;
	st.local.u64 	[%rd12+8], %rd1;
	st.local.u64 	[%rd12+16], %rd2;
	mov.u64 	%rd13, $str$2;
	cvta.global.u64 	%rd14, %rd13;
	{ // callseq 12, 0
	.param .b64 param0;
	st.param.b64 	[param0], %rd14;
	.param .b64 param1;
	st.param.b64 	[param1], %rd11;
	.param .b32 retval0;
	call.uni (retval0), 
	vprintf, 
	(
	param0, 
	param1
	);
	ld.param.b32 	%r5, [retval0];
	} // callseq 12
	// begin inline asm
	trap;
	// end inline asm
$L__BB7_2:
	ret;

}
	// .globl	_Z32checkRandomCountsNonContigKernelPmS_mii
.visible .entry _Z32checkRandomCountsNonContigKernelPmS_mii(
	.param .u64 .ptr .align 1 _Z32checkRandomCountsNonContigKernelPmS_mii_param_0,
	.param .u64 .ptr .align 1 _Z32checkRandomCountsNonContigKernelPmS_mii_param_1,
	.param .u64 _Z32checkRandomCountsNonContigKernelPmS_mii_param_2,
	.param .u32 _Z32checkRandomCountsNonContigKernelPmS_mii_param_3,
	.param .u32 _Z32checkRandomCountsNonContigKernelPmS_mii_param_4
)
{
	.local .align 16 .b8 	__local_depot8[32];
	.reg .b64 	%SP;
	.reg .b64 	%SPL;
	.reg .pred 	%p<2>;
	.reg .b32 	%r<9>;
	.reg .b64 	%rd<19>;

	mov.u64 	%SPL, __local_depot8;
	cvta.local.u64 	%SP, %SPL;
	ld.param.u64 	%rd4, [_Z32checkRandomCountsNonContigKernelPmS_mii_param_0];
	ld.param.u64 	%rd5, [_Z32checkRandomCountsNonContigKernelPmS_mii_param_1];
	ld.param.u64 	%rd6, [_Z32checkRandomCountsNonContigKernelPmS_mii_param_2];
	ld.param.u32 	%r3, [_Z32checkRandomCountsNonContigKernelPmS_mii_param_3];
	ld.param.u32 	%r4, [_Z32checkRandomCountsNonContigKernelPmS_mii_param_4];
	cvta.to.global.u64 	%rd7, %rd5;
	cvta.to.global.u64 	%rd8, %rd4;
	mov.u32 	%r1, %ctaid.x;
	mov.u32 	%r2, %tid.x;
	cvt.u64.u32 	%rd9, %r1;
	cvt.u64.u32 	%rd10, %r2;
	mad.lo.s64 	%rd1, %rd6, %rd9, %rd10;
	shl.b64 	%rd11, %rd1, 3;
	add.s64 	%rd12, %rd8, %rd11;
	ld.global.u64 	%rd2, [%rd12];
	mul.lo.s32 	%r5, %r3, %r1;
	mad.lo.s32 	%r6, %r5, %r4, %r2;
	mul.wide.u32 	%rd13, %r6, 8;
	add.s64 	%rd14, %rd7, %rd13;
	ld.global.u64 	%rd3, [%rd14];
	setp.eq.s64 	%p1, %rd2, %rd3;
	@%p1 bra 	$L__BB8_2;
	add.u64 	%rd15, %SP, 0;
	add.u64 	%rd16, %SPL, 0;
	st.local.v2.u32 	[%rd16], {%r1, %r2};
	st.local.u64 	[%rd16+8], %rd2;
	st.local.v2.u64 	[%rd16+16], {%rd3, %rd1};
	mov.u64 	%rd17, $str$3;
	cvta.global.u64 	%rd18, %rd17;
	{ // callseq 13, 0
	.param .b64 param0;
	st.param.b64 	[param0], %rd18;
	.param .b64 param1;
	st.param.b64 	[param1], %rd15;
	.param .b32 retval0;
	call.uni (retval0), 
	vprintf, 
	(
	param0, 
	param1
	);
	ld.param.b32 	%r7, [retval0];
	} // callseq 13
	// begin inline asm
	trap;
	// end inline asm
$L__BB8_2:
	ret;

}
	// .globl	_Z21initRecvIndicesKernelPmS_S_m
.visible .entry _Z21initRecvIndicesKernelPmS_S_m(
	.param .u64 .ptr .align 1 _Z21initRecvIndicesKernelPmS_S_m_param_0,
	.param .u64 .ptr .align 1 _Z21initRecvIndicesKernelPmS_S_m_param_1,
	.param .u64 .ptr .align 1 _Z21initRecvIndicesKernelPmS_S_m_param_2,
	.param .u64 _Z21initRecvIndicesKernelPmS_S_m_param_3
)
{
	.reg .pred 	%p<10>;
	.reg .b32 	%r<24>;
	.reg .b64 	%rd<111>;

	ld.param.u64 	%rd21, [_Z21initRecvIndicesKernelPmS_S_m_param_0];
	ld.param.u64 	%rd25, [_Z21initRecvIndicesKernelPmS_S_m_param_1];
	ld.param.u64 	%rd22, [_Z21initRecvIndicesKernelPmS_S_m_param_2];
	ld.param.u64 	%rd23, [_Z21initRecvIndicesKernelPmS_S_m_param_3];
	cvta.to.global.u64 	%rd1, %rd25;
	mov.u32 	%r1, %ctaid.x;
	setp.eq.s32 	%p1, %r1, 0;
	mov.b64 	%rd110, 0;
	@%p1 bra 	$L__BB9_13;
	and.b32  	%r2, %r1, 15;
	setp.lt.u32 	%p2, %r1, 16;
	mov.b64 	%rd110, 0;
	mov.b32 	%r21, 0;
	@%p2 bra 	$L__BB9_4;
	and.b32  	%r21, %r1, 2147483632;
	neg.s32 	%r19, %r21;
	add.s64 	%rd100, %rd1, 64;
	mov.b64 	%rd110, 0;
$L__BB9_3:
	.pragma "nounroll";
	ld.global.u64 	%rd29, [%rd100+-64];
	add.s64 	%rd30, %rd29, %rd110;
	ld.global.u64 	%rd31, [%rd100+-56];
	add.s64 	%rd32, %rd31, %rd30;
	ld.global.u64 	%rd33, [%rd100+-48];
	add.s64 	%rd34, %rd33, %rd32;
	ld.global.u64 	%rd35, [%rd100+-40];
	add.s64 	%rd36, %rd35, %rd34;
	ld.global.u64 	%rd37, [%rd100+-32];
	add.s64 	%rd38, %rd37, %rd36;
	ld.global.u64 	%rd39, [%rd100+-24];
	add.s64 	%rd40, %rd39, %rd38;
	ld.global.u64 	%rd41, [%rd100+-16];
	add.s64 	%rd42, %rd41, %rd40;
	ld.global.u64 	%rd43, [%rd100+-8];
	add.s64 	%rd44, %rd43, %rd42;
	ld.global.u64 	%rd45, [%rd100];
	add.s64 	%rd46, %rd45, %rd44;
	ld.global.u64 	%rd47, [%rd100+8];
	add.s64 	%rd48, %rd47, %rd46;
	ld.global.u64 	%rd49, [%rd100+16];
	add.s64 	%rd50, %rd49, %rd48;
	ld.global.u64 	%rd51, [%rd100+24];
	add.s64 	%rd52, %rd51, %rd50;
	ld.global.u64 	%rd53, [%rd100+32];
	add.s64 	%rd54, %rd53, %rd52;
	ld.global.u64 	%rd55, [%rd100+40];
	add.s64 	%rd56, %rd55, %rd54;
	ld.global.u64 	%rd57, [%rd100+48];
	add.s64 	%rd58, %rd57, %rd56;
	ld.global.u64 	%rd59, [%rd100+56];
	add.s64 	%rd110, %rd59, %rd58;
	add.s32 	%r19, %r19, 16;
	add.s64 	%rd100, %rd100, 128;
	setp.ne.s32 	%p3, %r19, 0;
	@%p3 bra 	$L__BB9_3;
$L__BB9_4:
	setp.eq.s32 	%p4, %r2, 0;
	@%p4 bra 	$L__BB9_13;
	and.b32  	%r8, %r1, 7;
	setp.lt.u32 	%p5, %r2, 8;
	@%p5 bra 	$L__BB9_7;
	mul.wide.u32 	%rd61, %r21, 8;
	add.s64 	%rd62, %rd1, %rd61;
	ld.global.u64 	%rd63, [%rd62];
	add.s64 	%rd64, %rd63, %rd110;
	ld.global.u64 	%rd65, [%rd62+8];
	add.s64 	%rd66, %rd65, %rd64;
	ld.global.u64 	%rd67, [%rd62+16];
	add.s64 	%rd68, %rd67, %rd66;
	ld.global.u64 	%rd69, [%rd62+24];
	add.s64 	%rd70, %rd69, %rd68;
	ld.global.u64 	%rd71, [%rd62+32];
	add.s64 	%rd72, %rd71, %rd70;
	ld.global.u64 	%rd73, [%rd62+40];
	add.s64 	%rd74, %rd73, %rd72;
	ld.global.u64 	%rd75, [%rd62+48];
	add.s64 	%rd76, %rd75, %rd74;
	ld.global.u64 	%rd77, [%rd62+56];
	add.s64 	%rd110, %rd77, %rd76;
	add.s32 	%r21, %r21, 8;
$L__BB9_7:
	setp.eq.s32 	%p6, %r8, 0;
	@%p6 bra 	$L__BB9_13;
	and.b32  	%r11, %r1, 3;
	setp.lt.u32 	%p7, %r8, 4;
	@%p7 bra 	$L__BB9_10;
	mul.wide.u32 	%rd79, %r21, 8;
	add.s64 	%rd80, %rd1, %rd79;
	ld.global.u64 	%rd81, [%rd80];
	add.s64 	%rd82, %rd81, %rd110;
	ld.global.u64 	%rd83, [%rd80+8];
	add.s64 	%rd84, %rd83, %rd82;
	ld.global.u64 	%rd85, [%rd80+16];
	add.s64 	%rd86, %rd85, %rd84;
	ld.global.u64 	%rd87, [%rd80+24];
	add.s64 	%rd110, %rd87, %rd86;
	add.s32 	%r21, %r21, 4;
$L__BB9_10:
	setp.eq.s32 	%p8, %r11, 0;
	@%p8 bra 	$L__BB9_13;
	mul.wide.u32 	%rd88, %r21, 8;
	add.s64 	%rd108, %rd1, %rd88;
	neg.s32 	%r23, %r11;
$L__BB9_12:
	.pragma "nounroll";
	ld.global.u64 	%rd89, [%rd108];
	add.s64 	%rd110, %rd89, %rd110;
	add.s64 	%rd108, %rd108, 8;
	add.s32 	%r23, %r23, 1;
	setp.ne.s32 	%p9, %r23, 0;
	@%p9 bra 	$L__BB9_12;
$L__BB9_13:
	cvta.to.global.u64 	%rd90, %rd22;
	cvta.to.global.u64 	%rd91, %rd21;
	mov.u32 	%r18, %tid.x;
	cvt.u64.u32 	%rd92, %r18;
	add.s64 	%rd93, %rd23, %rd92;
	shl.b64 	%rd94, %rd93, 3;
	add.s64 	%rd95, %rd90, %rd94;
	ld.global.u64 	%rd96, [%rd95];
	add.s64 	%rd97, %rd110, %rd92;
	shl.b64 	%rd98, %rd97, 3;
	add.s64 	%rd99, %rd91, %rd98;
	st.global.u64 	[%rd99], %rd96;
	ret;

}
	// .globl	_Z32initRecvIndicesBlockLengthKernelPmm
.visible .entry _Z32initRecvIndicesBlockLengthKernelPmm(
	.param .u64 .ptr .align 1 _Z32initRecvIndicesBlockLengthKernelPmm_param_0,
	.param .u64 _Z32initRecvIndicesBlockLengthKernelPmm_param_1
)
{
	.reg .b32 	%r<2>;
	.reg .b64 	%rd<6>;

	ld.param.u64 	%rd1, [_Z32initRecvIndicesBlockLengthKernelPmm_param_0];
	ld.param.u64 	%rd2, [_Z32initRecvIndicesBlockLengthKernelPmm_param_1];
	cvta.to.global.u64 	%rd3, %rd1;
	mov.u32 	%r1, %ctaid.x;
	mul.wide.u32 	%rd4, %r1, 8;
	add.s64 	%rd5, %rd3, %rd4;
	st.global.u64 	[%rd5], %rd2;
	ret;

}


// ===== COMPILED SASS (sm_100) =====

	.target	sm_100

	.elftype	@"ET_EXEC"


//--------------------- .note.nv.tkinfo           --------------------------
	.section	.note.nv.tkinfo,"",@"SHT_NOTE"
	.sectionflags	@"SHF_NOTE_NV_TKINFO"
	.tkinfo
        /*0018*/ 	.word	0x00000002
        /*0030*/ 	.string	""
        /*0030*/ 	.string	"ptxas"
        /*0030*/ 	.string	"Cuda compilation tools, release 13.0, V13.0.88"
        /*0030*/ 	.string	"Build cuda_13.0.r13.0/compiler.36424714_0"
        /*0030*/ 	.string	"-arch sm_100 -m 64 "



//--------------------- .note.nv.cuinfo           --------------------------
	.section	.note.nv.cuinfo,"",@"SHT_NOTE"
	.sectionflags	@"SHF_NOTE_NV_CUINFO"
        /*0018*/ 	.short	0x0002
        /*001a*/ 	.short	0x0064
        /*001c*/ 	.short	0x0082
	.zero		2


//--------------------- .nv.info                  --------------------------
	.section	.nv.info,"",@"SHT_CUDA_INFO"
	.align	4


	//----- nvinfo : EIATTR_REGCOUNT
	.align		4
        /*0000*/ 	.byte	0x04, 0x2f
        /*0002*/ 	.short	(.L_5 - .L_4)
	.align		4
.L_4:
        /*0004*/ 	.word	index@(_Z27initializeDataBuffersKernelmPPiS0_Pmii)
        /*0008*/ 	.word	0x00000012


	//----- nvinfo : EIATTR_FRAME_SIZE
	.align		4
.L_5:
        /*000c*/ 	.byte	0x04, 0x11
        /*000e*/ 	.short	(.L_7 - .L_6)
	.align		4
.L_6:
        /*0010*/ 	.word	index@(_Z27initializeDataBuffersKernelmPPiS0_Pmii)
        /*0014*/ 	.word	0x00000000


	//----- nvinfo : EIATTR_REGCOUNT
	.align		4
.L_7:
        /*0018*/ 	.byte	0x04, 0x2f
        /*001a*/ 	.short	(.L_9 - .L_8)
	.align		4
.L_8:
        /*001c*/ 	.word	index@(_Z25initializeBufferPtrKernelmPiPS_Pm)
        /*0020*/ 	.word	0x0000001e


	//----- nvinfo : EIATTR_FRAME_SIZE
	.align		4
.L_9:
        /*0024*/ 	.byte	0x04, 0x11
        /*0026*/ 	.short	(.L_11 - .L_10)
	.align		4
.L_10:
        /*0028*/ 	.word	index@(_Z25initializeBufferPtrKernelmPiPS_Pm)
        /*002c*/ 	.word	0x00000000


	//----- nvinfo : EIATTR_REGCOUNT
	.align		4
.L_11:
        /*0030*/ 	.byte	0x04, 0x2f
        /*0032*/ 	.short	(.L_13 - .L_12)
	.align		4
.L_12:
        /*0034*/ 	.word	index@(_Z22checkDataBuffersKernelmPmiPPi)
        /*0038*/ 	.word	0x00000018


	//----- nvinfo : EIATTR_FRAME_SIZE
	.align		4
.L_13:
        /*003c*/ 	.byte	0x04, 0x11
        /*003e*/ 	.short	(.L_15 - .L_14)
	.align		4
.L_14:
        /*0040*/ 	.word	index@(_Z22checkDataBuffersKernelmPmiPPi)
        /*0044*/ 	.word	0x00000020


	//----- nvinfo : EIATTR_REGCOUNT
	.align		4
.L_15:
        /*0048*/ 	.byte	0x04, 0x2f
        /*004a*/ 	.short	(.L_17 - .L_16)
	.align		4
.L_16:
        /*004c*/ 	.word	index@(_Z31checkDataBuffersNonContigKernelmiPmS_S_mPPii)
        /*0050*/ 	.word	0x00000028


	//----- nvinfo : EIATTR_FRAME_SIZE
	.align		4
.L_17:
        /*0054*/ 	.byte	0x04, 0x11
        /*0056*/ 	.short	(.L_19 - .L_18)
	.align		4
.L_18:
        /*0058*/ 	.word	index@(_Z31checkDataBuffersNonContigKernelmiPmS_S_mPPii)
        /*005c*/ 	.word	0x00000020


	//----- nvinfo : EIATTR_REGCOUNT
	.align		4
.L_19:
        /*0060*/ 	.byte	0x04, 0x2f
        /*0062*/ 	.short	(.L_21 - .L_20)
	.align		4
.L_20:
        /*0064*/ 	.word	index@(_Z17equalCountsKernelPmm)
        /*0068*/ 	.word	0x0000000a


	//----- nvinfo : EIATTR_FRAME_SIZE
	.align		4
.L_21:
        /*006c*/ 	.byte	0x04, 0x11
        /*006e*/ 	.short	(.L_23 - .L_22)
	.align		4
.L_22:
        /*0070*/ 	.word	index@(_Z17equalCountsKernelPmm)
        /*0074*/ 	.word	0x00000000


	//----- nvinfo : EIATTR_REGCOUNT
	.align		4
.L_23:
        /*0078*/ 	.byte	0x04, 0x2f
        /*007a*/ 	.short	(.L_25 - .L_24)
	.align		4
.L_24:
        /*007c*/ 	.word	index@(_Z22checkEqualCountsKernelPmm)
        /*0080*/ 	.word	0x00000018


	//----- nvinfo : EIATTR_FRAME_SIZE
	.align		4
.L_25:
        /*0084*/ 	.byte	0x04, 0x11
        /*0086*/ 	.short	(.L_27 - .L_26)
	.align		4
.L_26:
        /*0088*/ 	.word	index@(_Z22checkEqualCountsKernelPmm)
        /*008c*/ 	.word	0x00000018


	//----- nvinfo : EIATTR_REGCOUNT
	.align		4
.L_27:
        /*0090*/ 	.byte	0x04, 0x2f
        /*0092*/ 	.short	(.L_29 - .L_28)
	.align		4
.L_28:
        /*0094*/ 	.word	index@(_Z18randomCountsKernelPmS_ii)
        /*0098*/ 	.word	0x0000000a


	//----- nvinfo : EIATTR_FRAME_SIZE
	.align		4
.L_29:
        /*009c*/ 	.byte	0x04, 0x11
        /*009e*/ 	.short	(.L_31 - .L_30)
	.align		4
.L_30:
        /*00a0*/ 	.word	index@(_Z18randomCountsKernelPmS_ii)
        /*00a4*/ 	.word	0x00000000


	//----- nvinfo : EIATTR_REGCOUNT
	.align		4
.L_31:
        /*00a8*/ 	.byte	0x04, 0x2f
        /*00aa*/ 	.short	(.L_33 - .L_32)
	.align		4
.L_32:
        /*00ac*/ 	.word	index@(_Z23checkRandomCountsKernelPmS_ii)
        /*00b0*/ 	.word	0x00000018


	//----- nvinfo : EIATTR_FRAME_SIZE
	.align		4
.L_33:
        /*00b4*/ 	.byte	0x04, 0x11
        /*00b6*/ 	.short	(.L_35 - .L_34)
	.align		4
.L_34:
        /*00b8*/ 	.word	index@(_Z23checkRandomCountsKernelPmS_ii)
        /*00bc*/ 	.word	0x00000018


	//----- nvinfo : EIATTR_REGCOUNT
	.align		4
.L_35:
        /*00c0*/ 	.byte	0x04, 0x2f
        /*00c2*/ 	.short	(.L_37 - .L_36)
	.align		4
.L_36:
        /*00c4*/ 	.word	index@(_Z32checkRandomCountsNonContigKernelPmS_mii)
        /*00c8*/ 	.word	0x00000018


	//----- nvinfo : EIATTR_FRAME_SIZE
	.align		4
.L_37:
        /*00cc*/ 	.byte	0x04, 0x11
        /*00ce*/ 	.short	(.L_39 - .L_38)
	.align		4
.L_38:
        /*00d0*/ 	.word	index@(_Z32checkRandomCountsNonContigKernelPmS_mii)
        /*00d4*/ 	.word	0x00000020


	//----- nvinfo : EIATTR_REGCOUNT
	.align		4
.L_39:
        /*00d8*/ 	.byte	0x04, 0x2f
        /*00da*/ 	.short	(.L_41 - .L_40)
	.align		4
.L_40:
        /*00dc*/ 	.word	index@(_Z21initRecvIndicesKernelPmS_S_m)
        /*00e0*/ 	.word	0x0000001e


	//----- nvinfo : EIATTR_FRAME_SIZE
	.align		4
.L_41:
        /*00e4*/ 	.byte	0x04, 0x11
        /*00e6*/ 	.short	(.L_43 - .L_42)
	.align		4
.L_42:
        /*00e8*/ 	.word	index@(_Z21initRecvIndicesKernelPmS_S_m)
        /*00ec*/ 	.word	0x00000000


	//----- nvinfo : EIATTR_REGCOUNT
	.align		4
.L_43:
        /*00f0*/ 	.byte	0x04, 0x2f
        /*00f2*/ 	.short	(.L_45 - .L_44)
	.align		4
.L_44:
        /*00f4*/ 	.word	index@(_Z32initRecvIndicesBlockLengthKernelPmm)
        /*00f8*/ 	.word	0x0000000a


	//----- nvinfo : EIATTR_FRAME_SIZE
	.align		4
.L_45:
        /*00fc*/ 	.byte	0x04, 0x11
        /*00fe*/ 	.short	(.L_47 - .L_46)
	.align		4
.L_46:
        /*0100*/ 	.word	index@(_Z32initRecvIndicesBlockLengthKernelPmm)
        /*0104*/ 	.word	0x00000000


	//----- nvinfo : EIATTR_MIN_STACK_SIZE
	.align		4
.L_47:
        /*0108*/ 	.byte	0x04, 0x12
        /*010a*/ 	.short	(.L_49 - .L_48)
	.align		4
.L_48:
        /*010c*/ 	.word	index@(_Z32initRecvIndicesBlockLengthKernelPmm)
        /*0110*/ 	.word	0x00000000


	//----- nvinfo : EIATTR_MIN_STACK_SIZE
	.align		4
.L_49:
        /*0114*/ 	.byte	0x04, 0x12
        /*0116*/ 	.short	(.L_51 - .L_50)
	.align		4
.L_50:
        /*0118*/ 	.word	index@(_Z21initRecvIndicesKernelPmS_S_m)
        /*011c*/ 	.word	0x00000000


	//----- nvinfo : EIATTR_MIN_STACK_SIZE
	.align		4
.L_51:
        /*0120*/ 	.byte	0x04, 0x12
        /*0122*/ 	.short	(.L_53 - .L_52)
	.align		4
.L_52:
        /*0124*/ 	.word	index@(_Z32checkRandomCountsNonContigKernelPmS_mii)
        /*0128*/ 	.word	0x00000020


	//----- nvinfo : EIATTR_MIN_STACK_SIZE
	.align		4
.L_53:
        /*012c*/ 	.byte	0x04, 0x12
        /*012e*/ 	.short	(.L_55 - .L_54)
	.align		4
.L_54:
        /*0130*/ 	.word	index@(_Z23checkRandomCountsKernelPmS_ii)
        /*0134*/ 	.word	0x00000018


	//----- nvinfo : EIATTR_MIN_STACK_SIZE
	.align		4
.L_55:
        /*0138*/ 	.byte	0x04, 0x12
        /*013a*/ 	.short	(.L_57 - .L_56)
	.align		4
.L_56:
        /*013c*/ 	.word	index@(_Z18randomCountsKernelPmS_ii)
        /*0140*/ 	.word	0x00000000


	//----- nvinfo : EIATTR_MIN_STACK_SIZE
	.align		4
.L_57:
        /*0144*/ 	.byte	0x04, 0x12
        /*0146*/ 	.short	(.L_59 - .L_58)
	.align		4
.L_58:
        /*0148*/ 	.word	index@(_Z22checkEqualCountsKernelPmm)
        /*014c*/ 	.word	0x00000018


	//----- nvinfo : EIATTR_MIN_STACK_SIZE
	.align		4
.L_59:
        /*0150*/ 	.byte	0x04, 0x12
        /*0152*/ 	.short	(.L_61 - .L_60)
	.align		4
.L_60:
        /*0154*/ 	.word	index@(_Z17equalCountsKernelPmm)
        /*0158*/ 	.word	0x00000000


	//----- nvinfo : EIATTR_MIN_STACK_SIZE
	.align		4
.L_61:
        /*015c*/ 	.byte	0x04, 0x12
        /*015e*/ 	.short	(.L_63 - .L_62)
	.align		4
.L_62:
        /*0160*/ 	.word	index@(_Z31checkDataBuffersNonContigKernelmiPmS_S_mPPii)
        /*0164*/ 	.word	0x00000020


	//----- nvinfo : EIATTR_MIN_STACK_SIZE
	.align		4
.L_63:
        /*0168*/ 	.byte	0x04, 0x12
        /*016a*/ 	.short	(.L_65 - .L_64)
	.align		4
.L_64:
        /*016c*/ 	.word	index@(_Z22checkDataBuffersKernelmPmiPPi)
        /*0170*/ 	.word	0x00000020


	//----- nvinfo : EIATTR_MIN_STACK_SIZE
	.align		4
.L_65:
        /*0174*/ 	.byte	0x04, 0x12
        /*0176*/ 	.short	(.L_67 - .L_66)
	.align		4
.L_66:
        /*0178*/ 	.word	index@(_Z25initializeBufferPtrKernelmPiPS_Pm)
        /*017c*/ 	.word	0x00000000


	//----- nvinfo : EIATTR_MIN_STACK_SIZE
	.align		4
.L_67:
        /*0180*/ 	.byte	0x04, 0x12
        /*0182*/ 	.short	(.L_69 - .L_68)
	.align		4
.L_68:
        /*0184*/ 	.word	index@(_Z27initializeDataBuffersKernelmPPiS0_Pmii)
        /*0188*/ 	.word	0x00000000
.L_69:


//--------------------- .nv.compat                --------------------------
	.section	.nv.compat,"",@"SHT_CUDA_COMPAT_INFO"
	.align	4
        /*0000*/ 	.byte	0x02, 0x09, 0x00, 0x00, 0x02, 0x02, 0x01, 0x00, 0x02, 0x05, 0x05, 0x00, 0x03, 0x07, 0x01, 0x01
        /*0010*/ 	.byte	0x02, 0x03, 0x00, 0x00, 0x02, 0x06, 0x01, 0x00, 0x04, 0x0b, 0x08, 0x00, 0x09, 0x00, 0x00, 0x00
        /*0020*/ 	.byte	0x00, 0x00, 0x00, 0x00


//--------------------- .nv.info._Z32initRecvIndicesBlockLengthKernelPmm --------------------------
	.section	.nv.info._Z32initRecvIndicesBlockLengthKernelPmm,"",@"SHT_CUDA_INFO"
	.sectionflags	@""
	.align	4


	//----- nvinfo : EIATTR_CUDA_API_VERSION
	.align		4
        /*0000*/ 	.byte	0x04, 0x37
        /*0002*/ 	.short	(.L_71 - .L_70)
.L_70:
        /*0004*/ 	.word	0x00000082


	//----- nvinfo : EIATTR_KPARAM_INFO
	.align		4
.L_71:
        /*0008*/ 	.byte	0x04, 0x17
        /*000a*/ 	.short	(.L_73 - .L_72)
.L_72:
        /*000c*/ 	.word	0x00000000
        /*0010*/ 	.short	0x0001
        /*0012*/ 	.short	0x0008
        /*0014*/ 	.byte	0x00, 0xf0, 0x21, 0x00


	//----- nvinfo : EIATTR_KPARAM_INFO
	.align		4
.L_73:
        /*0018*/ 	.byte	0x04, 0x17
        /*001a*/ 	.short	(.L_75 - .L_74)
.L_74:
        /*001c*/ 	.word	0x00000000
        /*0020*/ 	.short	0x0000
        /*0022*/ 	.short	0x0000
        /*0024*/ 	.byte	0x00, 0xf5, 0x21, 0x00


	//----- nvinfo : EIATTR_SPARSE_MMA_MASK
	.align		4
.L_75:
        /*0028*/ 	.byte	0x03, 0x50
        /*002a*/ 	.short	0x0000


	//----- nvinfo : EIATTR_MAXREG_COUNT
	.align		4
        /*002c*/ 	.byte	0x03, 0x1b
        /*002e*/ 	.short	0x00ff


	//----- nvinfo : EIATTR_MERCURY_ISA_VERSION
	.align		4
        /*0030*/ 	.byte	0x03, 0x5f
        /*0032*/ 	.short	0x0101


	//----- nvinfo : EIATTR_VRC_CTA_INIT_COUNT
	.align		4
        /*0034*/ 	.byte	0x02, 0x4a
	.zero		1
	.zero		1


	//----- nvinfo : EIATTR_EXIT_INSTR_OFFSETS
	.align		4
        /*0038*/ 	.byte	0x04, 0x1c
        /*003a*/ 	.short	(.L_77 - .L_76)


	//   ....[0]....
.L_76:
        /*003c*/ 	.word	0x00000070


	//----- nvinfo : EIATTR_CBANK_PARAM_SIZE
	.align		4
.L_77:
        /*0040*/ 	.byte	0x03, 0x19
        /*0042*/ 	.short	0x0010


	//----- nvinfo : EIATTR_PARAM_CBANK
	.align		4
        /*0044*/ 	.byte	0x04, 0x0a
        /*0046*/ 	.short	(.L_79 - .L_78)
	.align		4
.L_78:
        /*0048*/ 	.word	index@(.nv.constant0._Z32initRecvIndicesBlockLengthKernelPmm)
        /*004c*/ 	.short	0x0380
        /*004e*/ 	.short	0x0010


	//----- nvinfo : EIATTR_SW_WAR
	.align		4
.L_79:
        /*0050*/ 	.byte	0x04, 0x36
        /*0052*/ 	.short	(.L_81 - .L_80)
.L_80:
        /*0054*/ 	.word	0x00000008
.L_81:


//--------------------- .nv.info._Z21initRecvIndicesKernelPmS_S_m --------------------------
	.section	.nv.info._Z21initRecvIndicesKernelPmS_S_m,"",@"SHT_CUDA_INFO"
	.sectionflags	@""
	.align	4


	//----- nvinfo : EIATTR_CUDA_API_VERSION
	.align		4
        /*0000*/ 	.byte	0x04, 0x37
        /*0002*/ 	.short	(.L_83 - .L_82)
.L_82:
        /*0004*/ 	.word	0x00000082


	//----- nvinfo : EIATTR_KPARAM_INFO
	.align		4
.L_83:
        /*0008*/ 	.byte	0x04, 0x17
        /*000a*/ 	.short	(.L_85 - .L_84)
.L_84:
        /*000c*/ 	.word	0x00000000
        /*0010*/ 	.short	0x0003
        /*0012*/ 	.short	0x0018
        /*0014*/ 	.byte	0x00, 0xf0, 0x21, 0x00


	//----- nvinfo : EIATTR_KPARAM_INFO
	.align		4
.L_85:
        /*0018*/ 	.byte	0x04, 0x17
        /*001a*/ 	.short	(.L_87 - .L_86)
.L_86:
        /*001c*/ 	.word	0x00000000
        /*0020*/ 	.short	0x0002
        /*0022*/ 	.short	0x0010
        /*0024*/ 	.byte	0x00, 0xf5, 0x21, 0x00


	//----- nvinfo : EIATTR_KPARAM_INFO
	.align		4
.L_87:
        /*0028*/ 	.byte	0x04, 0x17
        /*002a*/ 	.short	(.L_89 - .L_88)
.L_88:
        /*002c*/ 	.word	0x00000000
        /*0030*/ 	.short	0x0001
        /*0032*/ 	.short	0x0008
        /*0034*/ 	.byte	0x00, 0xf5, 0x21, 0x00


	//----- nvinfo : EIATTR_KPARAM_INFO
	.align		4
.L_89:
        /*0038*/ 	.byte	0x04, 0x17
        /*003a*/ 	.short	(.L_91 - .L_90)
.L_90:
        /*003c*/ 	.word	0x00000000
        /*0040*/ 	.short	0x0000
        /*0042*/ 	.short	0x0000
        /*0044*/ 	.byte	0x00, 0xf5, 0x21, 0x00


	//----- nvinfo : EIATTR_SPARSE_MMA_MASK
	.align		4
.L_91:
        /*0048*/ 	.byte	0x03, 0x50
        /*004a*/ 	.short	0x0000


	//----- nvinfo : EIATTR_MAXREG_COUNT
	.align		4
        /*004c*/ 	.byte	0x03, 0x1b
        /*004e*/ 	.short	0x00ff


	//----- nvinfo : EIATTR_MERCURY_ISA_VERSION
	.align		4
        /*0050*/ 	.byte	0x03, 0x5f
        /*0052*/ 	.short	0x0101


	//----- nvinfo : EIATTR_VRC_CTA_INIT_COUNT
	.align		4
        /*0054*/ 	.byte	0x02, 0x4a
	.zero		1
	.zero		1


	//----- nvinfo : EIATTR_EXIT_INSTR_OFFSETS
	.align		4
        /*0058*/ 	.byte	0x04, 0x1c
        /*005a*/ 	.short	(.L_93 - .L_92)


	//   ....[0]....
.L_92:
        /*005c*/ 	.word	0x00000800


	//----- nvinfo : EIATTR_CBANK_PARAM_SIZE
	.align		4
.L_93:
        /*0060*/ 	.byte	0x03, 0x19
        /*0062*/ 	.short	0x0020


	//----- nvinfo : EIATTR_PARAM_CBANK
	.align		4
        /*0064*/ 	.byte	0x04, 0x0a
        /*0066*/ 	.short	(.L_95 - .L_94)
	.align		4
.L_94:
        /*0068*/ 	.word	index@(.nv.constant0._Z21initRecvIndicesKernelPmS_S_m)
        /*006c*/ 	.short	0x0380
        /*006e*/ 	.short	0x0020


	//----- nvinfo : EIATTR_SW_WAR
	.align		4
.L_95:
        /*0070*/ 	.byte	0x04, 0x36
        /*0072*/ 	.short	(.L_97 - .L_96)
.L_96:
        /*0074*/ 	.word	0x00000008
.L_97:


//--------------------- .nv.info._Z32checkRandomCountsNonContigKernelPmS_mii --------------------------
	.section	.nv.info._Z32checkRandomCountsNonContigKernelPmS_mii,"",@"SHT_CUDA_INFO"
	.sectionflags	@""
	.align	4


	//----- nvinfo : EIATTR_CUDA_API_VERSION
	.align		4
        /*0000*/ 	.byte	0x04, 0x37
        /*0002*/ 	.short	(.L_99 - .L_98)
.L_98:
        /*0004*/ 	.word	0x00000082


	//----- nvinfo : EIATTR_KPARAM_INFO
	.align		4
.L_99:
        /*0008*/ 	.byte	0x04, 0x17
        /*000a*/ 	.short	(.L_101 - .L_100)
.L_100:
        /*000c*/ 	.word	0x00000000
        /*0010*/ 	.short	0x0004
        /*0012*/ 	.short	0x001c
        /*0014*/ 	.byte	0x00, 0xf0, 0x11, 0x00


	//----- nvinfo : EIATTR_KPARAM_INFO
	.align		4
.L_101:
        /*0018*/ 	.byte	0x04, 0x17
        /*001a*/ 	.short	(.L_103 - .L_102)
.L_102:
        /*001c*/ 	.word	0x00000000
        /*0020*/ 	.short	0x0003
        /*0022*/ 	.short	0x0018
        /*0024*/ 	.byte	0x00, 0xf0, 0x11, 0x00


	//----- nvinfo : EIATTR_KPARAM_INFO
	.align		4
.L_103:
        /*0028*/ 	.byte	0x04, 0x17
        /*002a*/ 	.short	(.L_105 - .L_104)
.L_104:
        /*002c*/ 	.word	0x00000000
        /*0030*/ 	.short	0x0002
        /*0032*/ 	.short	0x0010
        /*0034*/ 	.byte	0x00, 0xf0, 0x21, 0x00


	//----- nvinfo : EIATTR_KPARAM_INFO
	.align		4
.L_105:
        /*0038*/ 	.byte	0x04, 0x17
        /*003a*/ 	.short	(.L_107 - .L_106)
.L_106:
        /*003c*/ 	.word	0x00000000
        /*0040*/ 	.short	0x0001
        /*0042*/ 	.short	0x0008
        /*0044*/ 	.byte	0x00, 0xf5, 0x21, 0x00


	//----- nvinfo : EIATTR_KPARAM_INFO
	.align		4
.L_107:
        /*0048*/ 	.byte	0x04, 0x17
        /*004a*/ 	.short	(.L_109 - .L_108)
.L_108:
        /*004c*/ 	.word	0x00000000
        /*0050*/ 	.short	0x0000
        /*0052*/ 	.short	0x0000
        /*0054*/ 	.byte	0x00, 0xf5, 0x21, 0x00


	//----- nvinfo : EIATTR_SPARSE_MMA_MASK
	.align		4
.L_109:
        /*0058*/ 	.byte	0x03, 0x50
        /*005a*/ 	.short	0x0000


	//----- nvinfo : EIATTR_MAXREG_COUNT
	.align		4
        /*005c*/ 	.byte	0x03, 0x1b
        /*005e*/ 	.short	0x00ff


	//----- nvinfo : EIATTR_EXTERNS
	.align		4
        /*0060*/ 	.byte	0x04, 0x0f
        /*0062*/ 	.short	(.L_111 - .L_110)


	//   ....[0]....
	.align		4
.L_110:
        /*0064*/ 	.word	index@(vprintf)


	//----- nvinfo : EIATTR_MERCURY_ISA_VERSION
	.align		4
.L_111:
        /*0068*/ 	.byte	0x03, 0x5f
        /*006a*/ 	.short	0x0101


	//----- nvinfo : EIATTR_VRC_CTA_INIT_COUNT
	.align		4
        /*006c*/ 	.byte	0x02, 0x4a
	.zero		1
	.zero		1


	//----- nvinfo : EIATTR_SYSCALL_OFFSETS
	.align		4
        /*0070*/ 	.byte	0x04, 0x46
        /*0072*/ 	.short	(.L_113 - .L_112)


	//   ....[0]....
.L_112:
        /*0074*/ 	.word	0x00000250


	//----- nvinfo : EIATTR_EXIT_INSTR_OFFSETS
	.align		4
.L_113:
        /*0078*/ 	.byte	0x04, 0x1c
        /*007a*/ 	.short	(.L_115 - .L_114)


	//   ....[0]....
.L_114:
        /*007c*/ 	.word	0x00000190


	//----- nvinfo : EIATTR_CRS_STACK_SIZE
	.align		4
.L_115:
        /*0080*/ 	.byte	0x04, 0x1e
        /*0082*/ 	.short	(.L_117 - .L_116)
.L_116:
        /*0084*/ 	.word	0x00000000


	//----- nvinfo : EIATTR_CBANK_PARAM_SIZE
	.align		4
.L_117:
        /*0088*/ 	.byte	0x03, 0x19
        /*008a*/ 	.short	0x0020


	//----- nvinfo : EIATTR_PARAM_CBANK
	.align		4
        /*008c*/ 	.byte	0x04, 0x0a
        /*008e*/ 	.short	(.L_119 - .L_118)
	.align		4
.L_118:
        /*0090*/ 	.word	index@(.nv.constant0._Z32checkRandomCountsNonContigKernelPmS_mii)
        /*0094*/ 	.short	0x0380
        /*0096*/ 	.short	0x0020


	//----- nvinfo : EIATTR_SW_WAR
	.align		4
.L_119:
        /*0098*/ 	.byte	0x04, 0x36
        /*009a*/ 	.short	(.L_121 - .L_120)
.L_120:
        /*009c*/ 	.word	0x00000008
.L_121:


//--------------------- .nv.info._Z23checkRandomCountsKernelPmS_ii --------------------------
	.section	.nv.info._Z23checkRandomCountsKernelPmS_ii,"",@"SHT_CUDA_INFO"
	.sectionflags	@""
	.align	4


	//----- nvinfo : EIATTR_CUDA_API_VERSION
	.align		4
        /*0000*/ 	.byte	0x04, 0x37
        /*0002*/ 	.short	(.L_123 - .L_122)
.L_122:
        /*0004*/ 	.word	0x00000082


	//----- nvinfo : EIATTR_KPARAM_INFO
	.align		4
.L_123:
        /*0008*/ 	.byte	0x04, 0x17
        /*000a*/ 	.short	(.L_125 - .L_124)
.L_124:
        /*000c*/ 	.word	0x00000000
        /*0010*/ 	.short	0x0003
        /*0012*/ 	.short	0x0014
        /*0014*/ 	.byte	0x00, 0xf0, 0x11, 0x00


	//----- nvinfo : EIATTR_KPARAM_INFO
	.align		4
.L_125:
        /*0018*/ 	.byte	0x04, 0x17
        /*001a*/ 	.short	(.L_127 - .L_126)
.L_126:
        /*001c*/ 	.word	0x00000000
        /*0020*/ 	.short	0x0002
        /*0022*/ 	.short	0x0010
        /*0024*/ 	.byte	0x00, 0xf0, 0x11, 0x00


	//----- nvinfo : EIATTR_KPARAM_INFO
	.align		4
.L_127:
        /*0028*/ 	.byte	0x04, 0x17
        /*002a*/ 	.short	(.L_129 - .L_128)
.L_128:
        /*002c*/ 	.word	0x00000000
        /*0030*/ 	.short	0x0001
        /*0032*/ 	.short	0x0008
        /*0034*/ 	.byte	0x00, 0xf5, 0x21, 0x00


	//----- nvinfo : EIATTR_KPARAM_INFO
	.align		4
.L_129:
        /*0038*/ 	.byte	0x04, 0x17
        /*003a*/ 	.short	(.L_131 - .L_130)
.L_130:
        /*003c*/ 	.word	0x00000000
        /*0040*/ 	.short	0x0000
        /*0042*/ 	.short	0x0000
        /*0044*/ 	.byte	0x00, 0xf5, 0x21, 0x00


	//----- nvinfo : EIATTR_SPARSE_MMA_MASK
	.align		4
.L_131:
        /*0048*/ 	.byte	0x03, 0x50
        /*004a*/ 	.short	0x0000


	//----- nvinfo : EIATTR_MAXREG_COUNT
	.align		4
        /*004c*/ 	.byte	0x03, 0x1b
        /*004e*/ 	.short	0x00ff


	//----- nvinfo : EIATTR_EXTERNS
	.align		4
        /*0050*/ 	.byte	0x04, 0x0f
        /*0052*/ 	.short	(.L_133 - .L_132)


	//   ....[0]....
	.align		4
.L_132:
        /*0054*/ 	.word	index@(vprintf)


	//----- nvinfo : EIATTR_MERCURY_ISA_VERSION
	.align		4
.L_133:
        /*0058*/ 	.byte	0x03, 0x5f
        /*005a*/ 	.short	0x0101


	//----- nvinfo : EIATTR_VRC_CTA_INIT_COUNT
	.align		4
        /*005c*/ 	.byte	0x02, 0x4a
	.zero		1
	.zero		1


	//----- nvinfo : EIATTR_SYSCALL_OFFSETS
	.align		4
        /*0060*/ 	.byte	0x04, 0x46
        /*0062*/ 	.short	(.L_135 - .L_134)


	//   ....[0]....
.L_134:
        /*0064*/ 	.word	0x000001c0


	//----- nvinfo : EIATTR_EXIT_INSTR_OFFSETS
	.align		4
.L_135:
        /*0068*/ 	.byte	0x04, 0x1c
        /*006a*/ 	.short	(.L_137 - .L_136)


	//   ....[0]....
.L_136:
        /*006c*/ 	.word	0x00000120


	//----- nvinfo : EIATTR_CRS_STACK_SIZE
	.align		4
.L_137:
        /*0070*/ 	.byte	0x04, 0x1e
        /*0072*/ 	.short	(.L_139 - .L_138)
.L_138:
        /*0074*/ 	.word	0x00000000


	//----- nvinfo : EIATTR_CBANK_PARAM_SIZE
	.align		4
.L_139:
        /*0078*/ 	.byte	0x03, 0x19
        /*007a*/ 	.short	0x0018


	//----- nvinfo : EIATTR_PARAM_CBANK
	.align		4
        /*007c*/ 	.byte	0x04, 0x0a
        /*007e*/ 	.short	(.L_141 - .L_140)
	.align		4
.L_140:
        /*0080*/ 	.word	index@(.nv.constant0._Z23checkRandomCountsKernelPmS_ii)
        /*0084*/ 	.short	0x0380
        /*0086*/ 	.short	0x0018


	//----- nvinfo : EIATTR_SW_WAR
	.align		4
.L_141:
        /*0088*/ 	.byte	0x04, 0x36
        /*008a*/ 	.short	(.L_143 - .L_142)
.L_142:
        /*008c*/ 	.word	0x00000008
.L_143:


//--------------------- .nv.info._Z18randomCountsKernelPmS_ii --------------------------
	.section	.nv.info._Z18randomCountsKernelPmS_ii,"",@"SHT_CUDA_INFO"
	.sectionflags	@""
	.align	4


	//----- nvinfo : EIATTR_CUDA_API_VERSION
	.align		4
        /*0000*/ 	.byte	0x04, 0x37
        /*0002*/ 	.short	(.L_145 - .L_144)
.L_144:
        /*0004*/ 	.word	0x00000082


	//----- nvinfo : EIATTR_KPARAM_INFO
	.align		4
.L_145:
        /*0008*/ 	.byte	0x04, 0x17
        /*000a*/ 	.short	(.L_147 - .L_146)
.L_146:
        /*000c*/ 	.word	0x00000000
        /*0010*/ 	.short	0x0003
        /*0012*/ 	.short	0x0014
        /*0014*/ 	.byte	0x00, 0xf0, 0x11, 0x00


	//----- nvinfo : EIATTR_KPARAM_INFO
	.align		4
.L_147:
        /*0018*/ 	.byte	0x04, 0x17
        /*001a*/ 	.short	(.L_149 - .L_148)
.L_148:
        /*001c*/ 	.word	0x00000000
        /*0020*/ 	.short	0x0002
        /*0022*/ 	.short	0x0010
        /*0024*/ 	.byte	0x00, 0xf0, 0x11, 0x00


	//----- nvinfo : EIATTR_KPARAM_INFO
	.align		4
.L_149:
        /*0028*/ 	.byte	0x04, 0x17
        /*002a*/ 	.short	(.L_151 - .L_150)
.L_150:
        /*002c*/ 	.word	0x00000000
        /*0030*/ 	.short	0x0001
        /*0032*/ 	.short	0x0008
        /*0034*/ 	.byte	0x00, 0xf5, 0x21, 0x00


	//----- nvinfo : EIATTR_KPARAM_INFO
	.align		4
.L_151:
        /*0038*/ 	.byte	0x04, 0x17
        /*003a*/ 	.short	(.L_153 - .L_152)
.L_152:
        /*003c*/ 	.word	0x00000000
        /*0040*/ 	.short	0x0000
        /*0042*/ 	.short	0x0000
        /*0044*/ 	.byte	0x00, 0xf5, 0x21, 0x00


	//----- nvinfo : EIATTR_SPARSE_MMA_MASK
	.align		4
.L_153:
        /*0048*/ 	.byte	0x03, 0x50
        /*004a*/ 	.short	0x0000


	//----- nvinfo : EIATTR_MAXREG_COUNT
	.align		4
        /*004c*/ 	.byte	0x03, 0x1b
        /*004e*/ 	.short	0x00ff


	//----- nvinfo : EIATTR_MERCURY_ISA_VERSION
	.align		4
        /*0050*/ 	.byte	0x03, 0x5f
        /*0052*/ 	.short	0x0101


	//----- nvinfo : EIATTR_VRC_CTA_INIT_COUNT
	.align		4
        /*0054*/ 	.byte	0x02, 0x4a
	.zero		1
	.zero		1


	//----- nvinfo : EIATTR_EXIT_INSTR_OFFSETS
	.align		4
        /*0058*/ 	.byte	0x04, 0x1c
        /*005a*/ 	.short	(.L_155 - .L_154)


	//   ....[0]....
.L_154:
        /*005c*/ 	.word	0x000000c0


	//----- nvinfo : EIATTR_CBANK_PARAM_SIZE
	.align		4
.L_155:
        /*0060*/ 	.byte	0x03, 0x19
        /*0062*/ 	.short	0x0018


	//----- nvinfo : EIATTR_PARAM_CBANK
	.align		4
        /*0064*/ 	.byte	0x04, 0x0a
        /*0066*/ 	.short	(.L_157 - .L_156)
	.align		4
.L_156:
        /*0068*/ 	.word	index@(.nv.constant0._Z18randomCountsKernelPmS_ii)
        /*006c*/ 	.short	0x0380
        /*006e*/ 	.short	0x0018


	//----- nvinfo : EIATTR_SW_WAR
	.align		4
.L_157:
        /*0070*/ 	.byte	0x04, 0x36
        /*0072*/ 	.short	(.L_159 - .L_158)
.L_158:
        /*0074*/ 	.word	0x00000008
.L_159:


//--------------------- .nv.info._Z22checkEqualCountsKernelPmm --------------------------
	.section	.nv.info._Z22checkEqualCountsKernelPmm,"",@"SHT_CUDA_INFO"
	.sectionflags	@""
	.align	4


	//----- nvinfo : EIATTR_CUDA_API_VERSION
	.align		4
        /*0000*/ 	.byte	0x04, 0x37
        /*0002*/ 	.short	(.L_161 - .L_160)
.L_160:
        /*0004*/ 	.word	0x00000082


	//----- nvinfo : EIATTR_KPARAM_INFO
	.align		4
.L_161:
        /*0008*/ 	.byte	0x04, 0x17
        /*000a*/ 	.short	(.L_163 - .L_162)
.L_162:
        /*000c*/ 	.word	0x00000000
        /*0010*/ 	.short	0x0001
        /*0012*/ 	.short	0x0008
        /*0014*/ 	.byte	0x00, 0xf0, 0x21, 0x00


	//----- nvinfo : EIATTR_KPARAM_INFO
	.align		4
.L_163:
        /*0018*/ 	.byte	0x04, 0x17
        /*001a*/ 	.short	(.L_165 - .L_164)
.L_164:
        /*001c*/ 	.word	0x00000000
        /*0020*/ 	.short	0x0000
        /*0022*/ 	.short	0x0000
        /*0024*/ 	.byte	0x00, 0xf5, 0x21, 0x00


	//----- nvinfo : EIATTR_SPARSE_MMA_MASK
	.align		4
.L_165:
        /*0028*/ 	.byte	0x03, 0x50
        /*002a*/ 	.short	0x0000


	//----- nvinfo : EIATTR_MAXREG_COUNT
	.align		4
        /*002c*/ 	.byte	0x03, 0x1b
        /*002e*/ 	.short	0x00ff


	//----- nvinfo : EIATTR_EXTERNS
	.align		4
        /*0030*/ 	.byte	0x04, 0x0f
        /*0032*/ 	.short	(.L_167 - .L_166)


	//   ....[0]....
	.align		4
.L_166:
        /*0034*/ 	.word	index@(vprintf)


	//----- nvinfo : EIATTR_MERCURY_ISA_VERSION
	.align		4
.L_167:
        /*0038*/ 	.byte	0x03, 0x5f
        /*003a*/ 	.short	0x0101


	//----- nvinfo : EIATTR_VRC_CTA_INIT_COUNT
	.align		4
        /*003c*/ 	.byte	0x02, 0x4a
	.zero		1
	.zero		1


	//----- nvinfo : EIATTR_SYSCALL_OFFSETS
	.align		4
        /*0040*/ 	.byte	0x04, 0x46
        /*0042*/ 	.short	(.L_169 - .L_168)


	//   ....[0]....
.L_168:
        /*0044*/ 	.word	0x00000190


	//----- nvinfo : EIATTR_EXIT_INSTR_OFFSETS
	.align		4
.L_169:
        /*0048*/ 	.byte	0x04, 0x1c
        /*004a*/ 	.short	(.L_171 - .L_170)


	//   ....[0]....
.L_170:
        /*004c*/ 	.word	0x000000e0


	//----- nvinfo : EIATTR_CRS_STACK_SIZE
	.align		4
.L_171:
        /*0050*/ 	.byte	0x04, 0x1e
        /*0052*/ 	.short	(.L_173 - .L_172)
.L_172:
        /*0054*/ 	.word	0x00000000


	//----- nvinfo : EIATTR_CBANK_PARAM_SIZE
	.align		4
.L_173:
        /*0058*/ 	.byte	0x03, 0x19
        /*005a*/ 	.short	0x0010


	//----- nvinfo : EIATTR_PARAM_CBANK
	.align		4
        /*005c*/ 	.byte	0x04, 0x0a
        /*005e*/ 	.short	(.L_175 - .L_174)
	.align		4
.L_174:
        /*0060*/ 	.word	index@(.nv.constant0._Z22checkEqualCountsKernelPmm)
        /*0064*/ 	.short	0x0380
        /*0066*/ 	.short	0x0010


	//----- nvinfo : EIATTR_SW_WAR
	.align		4
.L_175:
        /*0068*/ 	.byte	0x04, 0x36
        /*006a*/ 	.short	(.L_177 - .L_176)
.L_176:
        /*006c*/ 	.word	0x00000008
.L_177:


//--------------------- .nv.info._Z17equalCountsKernelPmm --------------------------
	.section	.nv.info._Z17equalCountsKernelPmm,"",@"SHT_CUDA_INFO"
	.sectionflags	@""
	.align	4


	//----- nvinfo : EIATTR_CUDA_API_VERSION
	.align		4
        /*0000*/ 	.byte	0x04, 0x37
        /*0002*/ 	.short	(.L_179 - .L_178)
.L_178:
        /*0004*/ 	.word	0x00000082


	//----- nvinfo : EIATTR_KPARAM_INFO
	.align		4
.L_179:
        /*0008*/ 	.byte	0x04, 0x17
        /*000a*/ 	.short	(.L_181 - .L_180)
.L_180:
        /*000c*/ 	.word	0x00000000
        /*0010*/ 	.short	0x0001
        /*0012*/ 	.short	0x0008
        /*0014*/ 	.byte	0x00, 0xf0, 0x21, 0x00


	//----- nvinfo : EIATTR_KPARAM_INFO
	.align		4
.L_181:
        /*0018*/ 	.byte	0x04, 0x17
        /*001a*/ 	.short	(.L_183 - .L_182)
.L_182:
        /*001c*/ 	.word	0x00000000
        /*0020*/ 	.short	0x0000
        /*0022*/ 	.short	0x0000
        /*0024*/ 	.byte	0x00, 0xf5, 0x21, 0x00


	//----- nvinfo : EIATTR_SPARSE_MMA_MASK
	.align		4
.L_183:
        /*0028*/ 	.byte	0x03, 0x50
        /*002a*/ 	.short	0x0000


	//----- nvinfo : EIATTR_MAXREG_COUNT
	.align		4
        /*002c*/ 	.byte	0x03, 0x1b
        /*002e*/ 	.short	0x00ff


	//----- nvinfo : EIATTR_MERCURY_ISA_VERSION
	.align		4
        /*0030*/ 	.byte	0x03, 0x5f
        /*0032*/ 	.short	0x0101


	//----- nvinfo : EIATTR_VRC_CTA_INIT_COUNT
	.align		4
        /*0034*/ 	.byte	0x02, 0x4a
	.zero		1
	.zero		1


	//----- nvinfo : EIATTR_EXIT_INSTR_OFFSETS
	.align		4
        /*0038*/ 	.byte	0x04, 0x1c
        /*003a*/ 	.short	(.L_185 - .L_184)


	//   ....[0]....
.L_184:
        /*003c*/ 	.word	0x00000070


	//----- nvinfo : EIATTR_CBANK_PARAM_SIZE
	.align		4
.L_185:
        /*0040*/ 	.byte	0x03, 0x19
        /*0042*/ 	.short	0x0010


	//----- nvinfo : EIATTR_PARAM_CBANK
	.align		4
        /*0044*/ 	.byte	0x04, 0x0a
        /*0046*/ 	.short	(.L_187 - .L_186)
	.align		4
.L_186:
        /*0048*/ 	.word	index@(.nv.constant0._Z17equalCountsKernelPmm)
        /*004c*/ 	.short	0x0380
        /*004e*/ 	.short	0x0010


	//----- nvinfo : EIATTR_SW_WAR
	.align		4
.L_187:
        /*0050*/ 	.byte	0x04, 0x36
        /*0052*/ 	.short	(.L_189 - .L_188)
.L_188:
        /*0054*/ 	.word	0x00000008
.L_189:


//--------------------- .nv.info._Z31checkDataBuffersNonContigKernelmiPmS_S_mPPii --------------------------
	.section	.nv.info._Z31checkDataBuffersNonContigKernelmiPmS_S_mPPii,"",@"SHT_CUDA_INFO"
	.sectionflags	@""
	.align	4


	//----- nvinfo : EIATTR_CUDA_API_VERSION
	.align		4
        /*0000*/ 	.byte	0x04, 0x37
        /*0002*/ 	.short	(.L_191 - .L_190)
.L_190:
        /*0004*/ 	.word	0x00000082


	//----- nvinfo : EIATTR_KPARAM_INFO
	.align		4
.L_191:
        /*0008*/ 	.byte	0x04, 0x17
        /*000a*/ 	.short	(.L_193 - .L_192)
.L_192:
        /*000c*/ 	.word	0x00000000
        /*0010*/ 	.short	0x0007
        /*0012*/ 	.short	0x0038
        /*0014*/ 	.byte	0x00, 0xf0, 0x11, 0x00


	//----- nvinfo : EIATTR_KPARAM_INFO
	.align		4
.L_193:
        /*0018*/ 	.byte	0x04, 0x17
        /*001a*/ 	.short	(.L_195 - .L_194)
.L_194:
        /*001c*/ 	.word	0x00000000
        /*0020*/ 	.short	0x0006
        /*0022*/ 	.short	0x0030
        /*0024*/ 	.byte	0x00, 0xf5, 0x21, 0x00


	//----- nvinfo : EIATTR_KPARAM_INFO
	.align		4
.L_195:
        /*0028*/ 	.byte	0x04, 0x17
        /*002a*/ 	.short	(.L_197 - .L_196)
.L_196:
        /*002c*/ 	.word	0x00000000
        /*0030*/ 	.short	0x0005
        /*0032*/ 	.short	0x0028
        /*0034*/ 	.byte	0x00, 0xf0, 0x21, 0x00


	//----- nvinfo : EIATTR_KPARAM_INFO
	.align		4
.L_197:
        /*0038*/ 	.byte	0x04, 0x17
        /*003a*/ 	.short	(.L_199 - .L_198)
.L_198:
        /*003c*/ 	.word	0x00000000
        /*0040*/ 	.short	0x0004
        /*0042*/ 	.short	0x0020
        /*0044*/ 	.byte	0x00, 0xf5, 0x21, 0x00


	//----- nvinfo : EIATTR_KPARAM_INFO
	.align		4
.L_199:
        /*0048*/ 	.byte	0x04, 0x17
        /*004a*/ 	.short	(.L_201 - .L_200)
.L_200:
        /*004c*/ 	.word	0x00000000
        /*0050*/ 	.short	0x0003
        /*0052*/ 	.short	0x0018
        /*0054*/ 	.byte	0x00, 0xf5, 0x21, 0x00


	//----- nvinfo : EIATTR_KPARAM_INFO
	.align		4
.L_201:
        /*0058*/ 	.byte	0x04, 0x17
        /*005a*/ 	.short	(.L_203 - .L_202)
.L_202:
        /*005c*/ 	.word	0x00000000
        /*0060*/ 	.short	0x0002
        /*0062*/ 	.short	0x0010
        /*0064*/ 	.byte	0x00, 0xf5, 0x21, 0x00


	//----- nvinfo : EIATTR_KPARAM_INFO
	.align		4
.L_203:
        /*0068*/ 	.byte	0x04, 0x17
        /*006a*/ 	.short	(.L_205 - .L_204)
.L_204:
        /*006c*/ 	.word	0x00000000
        /*0070*/ 	.short	0x0001
        /*0072*/ 	.short	0x0008
        /*0074*/ 	.byte	0x00, 0xf0, 0x11, 0x00


	//----- nvinfo : EIATTR_KPARAM_INFO
	.align		4
.L_205:
        /*0078*/ 	.byte	0x04, 0x17
        /*007a*/ 	.short	(.L_207 - .L_206)
.L_206:
        /*007c*/ 	.word	0x00000000
        /*0080*/ 	.short	0x0000
        /*0082*/ 	.short	0x0000
        /*0084*/ 	.byte	0x00, 0xf0, 0x21, 0x00


	//----- nvinfo : EIATTR_SPARSE_MMA_MASK
	.align		4
.L_207:
        /*0088*/ 	.byte	0x03, 0x50
        /*008a*/ 	.short	0x0000


	//----- nvinfo : EIATTR_MAXREG_COUNT
	.align		4
        /*008c*/ 	.byte	0x03, 0x1b
        /*008e*/ 	.short	0x00ff


	//----- nvinfo : EIATTR_EXTERNS
	.align		4
        /*0090*/ 	.byte	0x04, 0x0f
        /*0092*/ 	.short	(.L_209 - .L_208)


	//   ....[0]....
	.align		4
.L_208:
        /*0094*/ 	.word	index@(vprintf)


	//----- nvinfo : EIATTR_MERCURY_ISA_VERSION
	.align		4
.L_209:
        /*0098*/ 	.byte	0x03, 0x5f
        /*009a*/ 	.short	0x0101


	//----- nvinfo : EIATTR_VRC_CTA_INIT_COUNT
	.align		4
        /*009c*/ 	.byte	0x02, 0x4a
	.zero		1
	.zero		1


	//----- nvinfo : EIATTR_SYSCALL_OFFSETS
	.align		4
        /*00a0*/ 	.byte	0x04, 0x46
        /*00a2*/ 	.short	(.L_211 - .L_210)


	//   ....[0]....
.L_210:
        /*00a4*/ 	.word	0x00000c80


	//   ....[1]....
        /*00a8*/ 	.word	0x00000d70


	//   ....[2]....
        /*00ac*/ 	.word	0x00000e60


	//   ....[3]....
        /*00b0*/ 	.word	0x00000f40


	//   ....[4]....
        /*00b4*/ 	.word	0x00001020


	//   ....[5]....
        /*00b8*/ 	.word	0x00001100


	//   ....[6]....
        /*00bc*/ 	.word	0x000011d0


	//   ....[7]....
        /*00c0*/ 	.word	0x00001940


	//   ....[8]....
        /*00c4*/ 	.word	0x00001a30


	//----- nvinfo : EIATTR_EXIT_INSTR_OFFSETS
	.align		4
.L_211:
        /*00c8*/ 	.byte	0x04, 0x1c
        /*00ca*/ 	.short	(.L_213 - .L_212)


	//   ....[0]....
.L_212:
        /*00cc*/ 	.word	0x00000620


	//   ....[1]....
        /*00d0*/ 	.word	0x00001850


	//----- nvinfo : EIATTR_CRS_STACK_SIZE
	.align		4
.L_213:
        /*00d4*/ 	.byte	0x04, 0x1e
        /*00d6*/ 	.short	(.L_215 - .L_214)
.L_214:
        /*00d8*/ 	.word	0x00000000


	//----- nvinfo : EIATTR_CBANK_PARAM_SIZE
	.align		4
.L_215:
        /*00dc*/ 	.byte	0x03, 0x19
        /*00de*/ 	.short	0x003c


	//----- nvinfo : EIATTR_PARAM_CBANK
	.align		4
        /*00e0*/ 	.byte	0x04, 0x0a
        /*00e2*/ 	.short	(.L_217 - .L_216)
	.align		4
.L_216:
        /*00e4*/ 	.word	index@(.nv.constant0._Z31checkDataBuffersNonContigKernelmiPmS_S_mPPii)
        /*00e8*/ 	.short	0x0380
        /*00ea*/ 	.short	0x003c


	//----- nvinfo : EIATTR_SW_WAR
	.align		4
.L_217:
        /*00ec*/ 	.byte	0x04, 0x36
        /*00ee*/ 	.short	(.L_219 - .L_218)
.L_218:
        /*00f0*/ 	.word	0x00000008
.L_219:


//--------------------- .nv.info._Z22checkDataBuffersKernelmPmiPPi --------------------------
	.section	.nv.info._Z22checkDataBuffersKernelmPmiPPi,"",@"SHT_CUDA_INFO"
	.sectionflags	@""
	.align	4


	//----- nvinfo : EIATTR_CUDA_API_VERSION
	.align		4
        /*0000*/ 	.byte	0x04, 0x37
        /*0002*/ 	.short	(.L_221 - .L_220)
.L_220:
        /*0004*/ 	.word	0x00000082


	//----- nvinfo : EIATTR_KPARAM_INFO
	.align		4
.L_221:
        /*0008*/ 	.byte	0x04, 0x17
        /*000a*/ 	.short	(.L_223 - .L_222)
.L_222:
        /*000c*/ 	.word	0x00000000
        /*0010*/ 	.short	0x0003
        /*0012*/ 	.short	0x0018
        /*0014*/ 	.byte	0x00, 0xf5, 0x21, 0x00


	//----- nvinfo : EIATTR_KPARAM_INFO
	.align		4
.L_223:
        /*0018*/ 	.byte	0x04, 0x17
        /*001a*/ 	.short	(.L_225 - .L_224)
.L_224:
        /*001c*/ 	.word	0x00000000
        /*0020*/ 	.short	0x0002
        /*0022*/ 	.short	0x0010
        /*0024*/ 	.byte	0x00, 0xf0, 0x11, 0x00


	//----- nvinfo : EIATTR_KPARAM_INFO
	.align		4
.L_225:
        /*0028*/ 	.byte	0x04, 0x17
        /*002a*/ 	.short	(.L_227 - .L_226)
.L_226:
        /*002c*/ 	.word	0x00000000
        /*0030*/ 	.short	0x0001
        /*0032*/ 	.short	0x0008
        /*0034*/ 	.byte	0x00, 0xf5, 0x21, 0x00


	//----- nvinfo : EIATTR_KPARAM_INFO
	.align		4
.L_227:
        /*0038*/ 	.byte	0x04, 0x17
        /*003a*/ 	.short	(.L_229 - .L_228)
.L_228:
        /*003c*/ 	.word	0x00000000
        /*0040*/ 	.short	0x0000
        /*0042*/ 	.short	0x0000
        /*0044*/ 	.byte	0x00, 0xf0, 0x21, 0x00


	//----- nvinfo : EIATTR_SPARSE_MMA_MASK
	.align		4
.L_229:
        /*0048*/ 	.byte	0x03, 0x50
        /*004a*/ 	.short	0x0000


	//----- nvinfo : EIATTR_MAXREG_COUNT
	.align		4
        /*004c*/ 	.byte	0x03, 0x1b
        /*004e*/ 	.short	0x00ff


	//----- nvinfo : EIATTR_EXTERNS
	.align		4
        /*0050*/ 	.byte	0x04, 0x0f
        /*0052*/ 	.short	(.L_231 - .L_230)


	//   ....[0]....
	.align		4
.L_230:
        /*0054*/ 	.word	index@(vprintf)


	//----- nvinfo : EIATTR_MERCURY_ISA_VERSION
	.align		4
.L_231:
        /*0058*/ 	.byte	0x03, 0x5f
        /*005a*/ 	.short	0x0101


	//----- nvinfo : EIATTR_VRC_CTA_INIT_COUNT
	.align		4
        /*005c*/ 	.byte	0x02, 0x4a
	.zero		1
	.zero		1


	//----- nvinfo : EIATTR_SYSCALL_OFFSETS
	.align		4
        /*0060*/ 	.byte	0x04, 0x46
        /*0062*/ 	.short	(.L_233 - .L_232)


	//   ....[0]....
.L_232:
        /*0064*/ 	.word	0x00000390


	//   ....[1]....
        /*0068*/ 	.word	0x00000560


	//----- nvinfo : EIATTR_EXIT_INSTR_OFFSETS
	.align		4
.L_233:
        /*006c*/ 	.byte	0x04, 0x1c
        /*006e*/ 	.short	(.L_235 - .L_234)


	//   ....[0]....
.L_234:
        /*0070*/ 	.word	0x000000b0


	//   ....[1]....
        /*0074*/ 	.word	0x00000490


	//----- nvinfo : EIATTR_CRS_STACK_SIZE
	.align		4
.L_235:
        /*0078*/ 	.byte	0x04, 0x1e
        /*007a*/ 	.short	(.L_237 - .L_236)
.L_236:
        /*007c*/ 	.word	0x00000000


	//----- nvinfo : EIATTR_CBANK_PARAM_SIZE
	.align		4
.L_237:
        /*0080*/ 	.byte	0x03, 0x19
        /*0082*/ 	.short	0x0020


	//----- nvinfo : EIATTR_PARAM_CBANK
	.align		4
        /*0084*/ 	.byte	0x04, 0x0a
        /*0086*/ 	.short	(.L_239 - .L_238)
	.align		4
.L_238:
        /*0088*/ 	.word	index@(.nv.constant0._Z22checkDataBuffersKernelmPmiPPi)
        /*008c*/ 	.short	0x0380
        /*008e*/ 	.short	0x0020


	//----- nvinfo : EIATTR_SW_WAR
	.align		4
.L_239:
        /*0090*/ 	.byte	0x04, 0x36
        /*0092*/ 	.short	(.L_241 - .L_240)
.L_240:
        /*0094*/ 	.word	0x00000008
.L_241:


//--------------------- .nv.info._Z25initializeBufferPtrKernelmPiPS_Pm --------------------------
	.section	.nv.info._Z25initializeBufferPtrKernelmPiPS_Pm,"",@"SHT_CUDA_INFO"
	.sectionflags	@""
	.align	4


	//----- nvinfo : EIATTR_CUDA_API_VERSION
	.align		4
        /*0000*/ 	.byte	0x04, 0x37
        /*0002*/ 	.short	(.L_243 - .L_242)
.L_242:
        /*0004*/ 	.word	0x00000082


	//----- nvinfo : EIATTR_KPARAM_INFO
	.align		4
.L_243:
        /*0008*/ 	.byte	0x04, 0x17
        /*000a*/ 	.short	(.L_245 - .L_244)
.L_244:
        /*000c*/ 	.word	0x00000000
        /*0010*/ 	.short	0x0003
        /*0012*/ 	.short	0x0018
        /*0014*/ 	.byte	0x00, 0xf5, 0x21, 0x00


	//----- nvinfo : EIATTR_KPARAM_INFO
	.align		4
.L_245:
        /*0018*/ 	.byte	0x04, 0x17
        /*001a*/ 	.short	(.L_247 - .L_246)
.L_246:
        /*001c*/ 	.word	0x00000000
        /*0020*/ 	.short	0x0002
        /*0022*/ 	.short	0x0010
        /*0024*/ 	.byte	0x00, 0xf5, 0x21, 0x00


	//----- nvinfo : EIATTR_KPARAM_INFO
	.align		4
.L_247:
        /*0028*/ 	.byte	0x04, 0x17
        /*002a*/ 	.short	(.L_249 - .L_248)
.L_248:
        /*002c*/ 	.word	0x00000000
        /*0030*/ 	.short	0x0001
        /*0032*/ 	.short	0x0008
        /*0034*/ 	.byte	0x00, 0xf5, 0x21, 0x00


	//----- nvinfo : EIATTR_KPARAM_INFO
	.align		4
.L_249:
        /*0038*/ 	.byte	0x04, 0x17
        /*003a*/ 	.short	(.L_251 - .L_250)
.L_250:
        /*003c*/ 	.word	0x00000000
        /*0040*/ 	.short	0x0000
        /*0042*/ 	.short	0x0000
        /*0044*/ 	.byte	0x00, 0xf0, 0x21, 0x00


	//----- nvinfo : EIATTR_SPARSE_MMA_MASK
	.align		4
.L_251:
        /*0048*/ 	.byte	0x03, 0x50
        /*004a*/ 	.short	0x0000


	//----- nvinfo : EIATTR_MAXREG_COUNT
	.align		4
        /*004c*/ 	.byte	0x03, 0x1b
        /*004e*/ 	.short	0x00ff


	//----- nvinfo : EIATTR_MERCURY_ISA_VERSION
	.align		4
        /*0050*/ 	.byte	0x03, 0x5f
        /*0052*/ 	.short	0x0101


	//----- nvinfo : EIATTR_VRC_CTA_INIT_COUNT
	.align		4
        /*0054*/ 	.byte	0x02, 0x4a
	.zero		1
	.zero		1


	//----- nvinfo : EIATTR_EXIT_INSTR_OFFSETS
	.align		4
        /*0058*/ 	.byte	0x04, 0x1c
        /*005a*/ 	.short	(.L_253 - .L_252)


	//   ....[0]....
.L_252:
        /*005c*/ 	.word	0x00000860


	//----- nvinfo : EIATTR_CBANK_PARAM_SIZE
	.align		4
.L_253:
        /*0060*/ 	.byte	0x03, 0x19
        /*0062*/ 	.short	0x0020


	//----- nvinfo : EIATTR_PARAM_CBANK
	.align		4
        /*0064*/ 	.byte	0x04, 0x0a
        /*0066*/ 	.short	(.L_255 - .L_254)
	.align		4
.L_254:
        /*0068*/ 	.word	index@(.nv.constant0._Z25initializeBufferPtrKernelmPiPS_Pm)
        /*006c*/ 	.short	0x0380
        /*006e*/ 	.short	0x0020


	//----- nvinfo : EIATTR_SW_WAR
	.align		4
.L_255:
        /*0070*/ 	.byte	0x04, 0x36
        /*0072*/ 	.short	(.L_257 - .L_256)
.L_256:
        /*0074*/ 	.word	0x00000008
.L_257:


//--------------------- .nv.info._Z27initializeDataBuffersKernelmPPiS0_Pmii --------------------------
	.section	.nv.info._Z27initializeDataBuffersKernelmPPiS0_Pmii,"",@"SHT_CUDA_INFO"
	.sectionflags	@""
	.align	4


	//----- nvinfo : EIATTR_CUDA_API_VERSION
	.align		4
        /*0000*/ 	.byte	0x04, 0x37
        /*0002*/ 	.short	(.L_259 - .L_258)
.L_258:
        /*0004*/ 	.word	0x00000082


	//----- nvinfo : EIATTR_KPARAM_INFO
	.align		4
.L_259:
        /*0008*/ 	.byte	0x04, 0x17
        /*000a*/ 	.short	(.L_261 - .L_260)
.L_260:
        /*000c*/ 	.word	0x00000000
        /*0010*/ 	.short	0x0005
        /*0012*/ 	.short	0x0024
        /*0014*/ 	.byte	0x00, 0xf0, 0x11, 0x00


	//----- nvinfo : EIATTR_KPARAM_INFO
	.align		4
.L_261:
        /*0018*/ 	.byte	0x04, 0x17
        /*001a*/ 	.short	(.L_263 - .L_262)
.L_262:
        /*001c*/ 	.word	0x00000000
        /*0020*/ 	.short	0x0004
        /*0022*/ 	.short	0x0020
        /*0024*/ 	.byte	0x00, 0xf0, 0x11, 0x00


	//----- nvinfo : EIATTR_KPARAM_INFO
	.align		4
.L_263:
        /*0028*/ 	.byte	0x04, 0x17
        /*002a*/ 	.short	(.L_265 - .L_264)
.L_264:
        /*002c*/ 	.word	0x00000000
        /*0030*/ 	.short	0x0003
        /*0032*/ 	.short	0x0018
        /*0034*/ 	.byte	0x00, 0xf5, 0x21, 0x00


	//----- nvinfo : EIATTR_KPARAM_INFO
	.align		4
.L_265:
        /*0038*/ 	.byte	0x04, 0x17
        /*003a*/ 	.short	(.L_267 - .L_266)
.L_266:
        /*003c*/ 	.word	0x00000000
        /*0040*/ 	.short	0x0002
        /*0042*/ 	.short	0x0010
        /*0044*/ 	.byte	0x00, 0xf5, 0x21, 0x00


	//----- nvinfo : EIATTR_KPARAM_INFO
	.align		4
.L_267:
        /*0048*/ 	.byte	0x04, 0x17
        /*004a*/ 	.short	(.L_269 - .L_268)
.L_268:
        /*004c*/ 	.word	0x00000000
        /*0050*/ 	.short	0x0001
        /*0052*/ 	.short	0x0008
        /*0054*/ 	.byte	0x00, 0xf5, 0x21, 0x00


	//----- nvinfo : EIATTR_KPARAM_INFO
	.align		4
.L_269:
        /*0058*/ 	.byte	0x04, 0x17
        /*005a*/ 	.short	(.L_271 - .L_270)
.L_270:
        /*005c*/ 	.word	0x00000000
        /*0060*/ 	.short	0x0000
        /*0062*/ 	.short	0x0000
        /*0064*/ 	.byte	0x00, 0xf0, 0x21, 0x00


	//----- nvinfo : EIATTR_SPARSE_MMA_MASK
	.align		4
.L_271:
        /*0068*/ 	.byte	0x03, 0x50
        /*006a*/ 	.short	0x0000


	//----- nvinfo : EIATTR_MAXREG_COUNT
	.align		4
        /*006c*/ 	.byte	0x03, 0x1b
        /*006e*/ 	.short	0x00ff


	//----- nvinfo : EIATTR_MERCURY_ISA_VERSION
	.align		4
        /*0070*/ 	.byte	0x03, 0x5f
        /*0072*/ 	.short	0x0101


	//----- nvinfo : EIATTR_VRC_CTA_INIT_COUNT
	.align		4
        /*0074*/ 	.byte	0x02, 0x4a
	.zero		1
	.zero		1


	//----- nvinfo : EIATTR_EXIT_INSTR_OFFSETS
	.align		4
        /*0078*/ 	.byte	0x04, 0x1c
        /*007a*/ 	.short	(.L_273 - .L_272)


	//   ....[0]....
.L_272:
        /*007c*/ 	.word	0x00000290


	//   ....[1]....
        /*0080*/ 	.word	0x00000390


	//----- nvinfo : EIATTR_CRS_STACK_SIZE
	.align		4
.L_273:
        /*0084*/ 	.byte	0x04, 0x1e
        /*0086*/ 	.short	(.L_275 - .L_274)
.L_274:
        /*0088*/ 	.word	0x00000000


	//----- nvinfo : EIATTR_CBANK_PARAM_SIZE
	.align		4
.L_275:
        /*008c*/ 	.byte	0x03, 0x19
        /*008e*/ 	.short	0x0028


	//----- nvinfo : EIATTR_PARAM_CBANK
	.align		4
        /*0090*/ 	.byte	0x04, 0x0a
        /*0092*/ 	.short	(.L_277 - .L_276)
	.align		4
.L_276:
        /*0094*/ 	.word	index@(.nv.constant0._Z27initializeDataBuffersKernelmPPiS0_Pmii)
        /*0098*/ 	.short	0x0380
        /*009a*/ 	.short	0x0028


	//----- nvinfo : EIATTR_SW_WAR
	.align		4
.L_277:
        /*009c*/ 	.byte	0x04, 0x36
        /*009e*/ 	.short	(.L_279 - .L_278)
.L_278:
        /*00a0*/ 	.word	0x00000008
.L_279:


//--------------------- .nv.callgraph             --------------------------
	.section	.nv.callgraph,"",@"SHT_CUDA_CALLGRAPH"
	.align	4
	.sectionentsize	8
	.align		4
        /*0000*/ 	.word	0x00000000
	.align		4
        /*0004*/ 	.word	0xffffffff
	.align		4
        /*0008*/ 	.word	index@(_Z32checkRandomCountsNonContigKernelPmS_mii)
	.align		4
        /*000c*/ 	.word	index@(vprintf)
	.align		4
        /*0010*/ 	.word	index@(_Z23checkRandomCountsKernelPmS_ii)
	.align		4
        /*0014*/ 	.word	index@(vprintf)
	.align		4
        /*0018*/ 	.word	index@(_Z22checkEqualCountsKernelPmm)
	.align		4
        /*001c*/ 	.word	index@(vprintf)
	.align		4
        /*0020*/ 	.word	index@(_Z31checkDataBuffersNonContigKernelmiPmS_S_mPPii)
	.align		4
        /*0024*/ 	.word	index@(vprintf)
	.align		4
        /*0028*/ 	.word	index@(_Z22checkDataBuffersKernelmPmiPPi)
	.align		4
        /*002c*/ 	.word	index@(vprintf)
	.align		4
        /*0030*/ 	.word	0x00000000
	.align		4
        /*0034*/ 	.word	0xfffffffe
	.align		4
        /*0038*/ 	.word	0x00000000
	.align		4
        /*003c*/ 	.word	0xfffffffd
	.align		4
        /*0040*/ 	.word	0x00000000
	.align		4
        /*0044*/ 	.word	0xfffffffc


//--------------------- .nv.constant4             --------------------------
	.section	.nv.constant4,"a",@progbits
	.align	8
	.align		8
.nv.constant4:
        /*0000*/ 	.dword	$str
	.align		8
        /*0008*/ 	.dword	$str$1
	.align		8
        /*0010*/ 	.dword	$str$2
	.align		8
        /*0018*/ 	.dword	$str$3
	.align		8
        /*0020*/ 	.dword	vprintf


//--------------------- .text._Z32initRecvIndicesBlockLengthKernelPmm --------------------------
	.section	.text._Z32initRecvIndicesBlockLengthKernelPmm,"ax",@progbits
	.align	128
        .global         _Z32initRecvIndicesBlockLengthKernelPmm
        .type           _Z32initRecvIndicesBlockLengthKernelPmm,@function
        .size           _Z32initRecvIndicesBlockLengthKernelPmm,(.L_x_79 - _Z32initRecvIndicesBlockLengthKernelPmm)
        .other          _Z32initRecvIndicesBlockLengthKernelPmm,@"STO_CUDA_ENTRY STV_DEFAULT"
_Z32initRecvIndicesBlockLengthKernelPmm:
.text._Z32initRecvIndicesBlockLengthKernelPmm:
[----:B------:R-:W-:Y:S01]  /*0000*/  LDC R1, c[0x0][0x37c] ;  /* 0x0000df00ff017b82 */ /* 0x000fe20000000800 */
[----:B------:R-:W0:Y:S07]  /*0010*/  S2R R7, SR_CTAID.X ;  /* 0x0000000000077919 */ /* 0x000e2e0000002500 */
[----:B------:R-:W0:Y:S01]  /*0020*/  LDC.64 R2, c[0x0][0x380] ;  /* 0x0000e000ff027b82 */ /* 0x000e220000000a00 */
[----:B------:R-:W1:Y:S07]  /*0030*/  LDCU.64 UR4, c[0x0][0x358] ;  /* 0x00006b00ff0477ac */ /* 0x000e6e0008000a00 */
[----:B------:R-:W1:Y:S01]  /*0040*/  LDC.64 R4, c[0x0][0x388] ;  /* 0x0000e200ff047b82 */ /* 0x000e620000000a00 */
[----:B0-----:R-:W-:-:S05]  /*0050*/  IMAD.WIDE.U32 R2, R7, 0x8, R2 ;  /* 0x0000000807027825 */ /* 0x001fca00078e0002 */
[----:B-1----:R-:W-:Y:S01]  /*0060*/  STG.E.64 desc[UR4][R2.64], R4 ;  /* 0x0000000402007986 */ /* 0x002fe2000c101b04 */
[----:B------:R-:W-:Y:S05]  /*0070*/  EXIT ;  /* 0x000000000000794d */ /* 0x000fea0003800000 */
.L_x_0:
[----:B------:R-:W-:-:S00]  /*0080*/  BRA `(.L_x_0) ;  /* 0xfffffffc00fc7947 */ /* 0x000fc0000383ffff */
[----:B------:R-:W-:-:S00]  /*0090*/  NOP ;  /* 0x0000000000007918 */ /* 0x000fc00000000000 */
        /* <DEDUP_REMOVED lines=14> */
.L_x_79:


//--------------------- .text._Z21initRecvIndicesKernelPmS_S_m --------------------------
	.section	.text._Z21initRecvIndicesKernelPmS_S_m,"ax",@progbits
	.align	128
        .global         _Z21initRecvIndicesKernelPmS_S_m
        .type           _Z21initRecvIndicesKernelPmS_S_m,@function
        .size           _Z21initRecvIndicesKernelPmS_S_m,(.L_x_80 - _Z21initRecvIndicesKernelPmS_S_m)
        .other          _Z21initRecvIndicesKernelPmS_S_m,@"STO_CUDA_ENTRY STV_DEFAULT"
_Z21initRecvIndicesKernelPmS_S_m:
.text._Z21initRecvIndicesKernelPmS_S_m:
[----:B------:R-:W-:Y:S08]  /*0000*/  LDC R1, c[0x0][0x37c] ;  /* 0x0000df00ff017b82 */ /* 0x000ff00000000800 */
[----:B------:R-:W0:Y:S01]  /*0010*/  S2UR UR4, SR_CTAID.X ;  /* 0x00000000000479c3 */ /* 0x000e220000002500 */
[----:B------:R-:W-:Y:S01]  /*0020*/  CS2R R4, SRZ ;  /* 0x0000000000047805 */ /* 0x000fe2000001ff00 */
[----:B------:R-:W1:Y:S01]  /*0030*/  LDCU.64 UR10, c[0x0][0x358] ;  /* 0x00006b00ff0a77ac */ /* 0x000e620008000a00 */
[----:B0-----:R-:W-:-:S09]  /*0040*/  UISETP.NE.AND UP0, UPT, UR4, URZ, UPT ;  /* 0x000000ff0400728c */ /* 0x001fd2000bf05270 */
[----:B-1----:R-:W-:Y:S05]  /*0050*/  BRA.U !UP0, `(.L_x_1) ;  /* 0x0000000508b47547 */ /* 0x002fea000b800000 */
[----:B------:R-:W-:Y:S01]  /*0060*/  UISETP.GE.U32.AND UP1, UPT, UR4, 0x10, UPT ;  /* 0x000000100400788c */ /* 0x000fe2000bf26070 */
[----:B------:R-:W-:Y:S01]  /*0070*/  CS2R R4, SRZ ;  /* 0x0000000000047805 */ /* 0x000fe2000001ff00 */
[----:B------:R-:W-:Y:S01]  /*0080*/  ULOP3.LUT UR8, UR4, 0xf, URZ, 0xc0, !UPT ;  /* 0x0000000f04087892 */ /* 0x000fe2000f8ec0ff */
[----:B------:R-:W-:-:S03]  /*0090*/  IMAD.MOV.U32 R0, RZ, RZ, RZ ;  /* 0x000000ffff007224 */ /* 0x000fc600078e00ff */
[----:B------:R-:W-:-:S03]  /*00a0*/  UISETP.NE.AND UP0, UPT, UR8, URZ, UPT ;  /* 0x000000ff0800728c */ /* 0x000fc6000bf05270 */
[----:B------:R-:W-:Y:S08]  /*00b0*/  BRA.U !UP1, `(.L_x_2) ;  /* 0x0000000109bc7547 */ /* 0x000ff0000b800000 */
[----:B------:R-:W0:Y:S01]  /*00c0*/  LDCU.64 UR6, c[0x0][0x388] ;  /* 0x00007100ff0677ac */ /* 0x000e220008000a00 */
[----:B------:R-:W-:Y:S01]  /*00d0*/  CS2R R4, SRZ ;  /* 0x0000000000047805 */ /* 0x000fe2000001ff00 */
[----:B------:R-:W-:-:S06]  /*00e0*/  ULOP3.LUT UR9, UR4, 0x7ffffff0, URZ, 0xc0, !UPT ;  /* 0x7ffffff004097892 */ /* 0x000fcc000f8ec0ff */
[----:B------:R-:W-:Y:S01]  /*00f0*/  IMAD.U32 R0, RZ, RZ, UR9 ;  /* 0x00000009ff007e24 */ /* 0x000fe2000f8e00ff */
[----:B0-----:R-:W-:-:S04]  /*0100*/  UIADD3 UR5, UP1, UPT, UR6, 0x40, URZ ;  /* 0x0000004006057890 */ /* 0x001fc8000ff3e0ff */
[----:B------:R-:W-:Y:S02]  /*0110*/  UIADD3.X UR6, UPT, UPT, URZ, UR7, URZ, UP1, !UPT ;  /* 0x00000007ff067290 */ /* 0x000fe40008ffe4ff */
[----:B------:R-:W-:Y:S01]  /*0120*/  IMAD.U32 R6, RZ, RZ, UR5 ;  /* 0x00000005ff067e24 */ /* 0x000fe2000f8e00ff */
[----:B------:R-:W-:-:S03]  /*0130*/  UIADD3 UR7, UPT, UPT, -UR9, URZ, URZ ;  /* 0x000000ff09077290 */ /* 0x000fc6000fffe1ff */
[----:B------:R-:W-:-:S09]  /*0140*/  IMAD.U32 R3, RZ, RZ, UR6 ;  /* 0x00000006ff037e24 */ /* 0x000fd2000f8e00ff */
.L_x_3:
[----:B------:R-:W-:-:S05]  /*0150*/  IMAD.MOV.U32 R2, RZ, RZ, R6 ;  /* 0x000000ffff027224 */ /* 0x000fca00078e0006 */
[----:B------:R-:W2:Y:S04]  /*0160*/  LDG.E.64 R16, desc[UR10][R2.64+-0x40] ;  /* 0xffffc00a02107981 */ /* 0x000ea8000c1e1b00 */
[----:B------:R-:W2:Y:S04]  /*0170*/  LDG.E.64 R18, desc[UR10][R2.64+-0x38] ;  /* 0xffffc80a02127981 */ /* 0x000ea8000c1e1b00 */
[----:B------:R-:W3:Y:S04]  /*0180*/  LDG.E.64 R6, desc[UR10][R2.64+-0x30] ;  /* 0xffffd00a02067981 */ /* 0x000ee8000c1e1b00 */
[----:B------:R-:W3:Y:S04]  /*0190*/  LDG.E.64 R20, desc[UR10][R2.64+-0x28] ;  /* 0xffffd80a02147981 */ /* 0x000ee8000c1e1b00 */
[----:B------:R-:W4:Y:S04]  /*01a0*/  LDG.E.64 R12, desc[UR10][R2.64+-0x20] ;  /* 0xffffe00a020c7981 */ /* 0x000f28000c1e1b00 */
[----:B------:R-:W4:Y:S04]  /*01b0*/  LDG.E.64 R14, desc[UR10][R2.64+-0x18] ;  /* 0xffffe80a020e7981 */ /* 0x000f28000c1e1b00 */
[----:B------:R-:W5:Y:S04]  /*01c0*/  LDG.E.64 R10, desc[UR10][R2.64+-0x10] ;  /* 0xfffff00a020a7981 */ /* 0x000f68000c1e1b00 */
[----:B------:R-:W5:Y:S04]  /*01d0*/  LDG.E.64 R8, desc[UR10][R2.64+-0x8] ;  /* 0xfffff80a02087981 */ /* 0x000f68000c1e1b00 */
[----:B------:R-:W5:Y:S01]  /*01e0*/  LDG.E.64 R22, desc[UR10][R2.64+0x10] ;  /* 0x0000100a02167981 */ /* 0x000f62000c1e1b00 */
[----:B--2---:R-:W-:-:S04]  /*01f0*/  IADD3 R25, P0, P1, R18, R16, R4 ;  /* 0x0000001012197210 */ /* 0x004fc8000791e004 */
[----:B------:R-:W-:Y:S02]  /*0200*/  IADD3.X R27, PT, PT, R19, R17, R5, P0, P1 ;  /* 0x00000011131b7210 */ /* 0x000fe400007e2405 */
[----:B------:R-:W2:Y:S01]  /*0210*/  LDG.E.64 R16, desc[UR10][R2.64] ;  /* 0x0000000a02107981 */ /* 0x000ea2000c1e1b00 */
[----:B---3--:R-:W-:-:S03]  /*0220*/  IADD3 R25, P0, P1, R20, R6, R25 ;  /* 0x0000000614197210 */ /* 0x008fc6000791e019 */
[----:B------:R-:W2:Y:S01]  /*0230*/  LDG.E.64 R18, desc[UR10][R2.64+0x8] ;  /* 0x0000080a02127981 */ /* 0x000ea2000c1e1b00 */
[----:B------:R-:W-:-:S03]  /*0240*/  IADD3.X R27, PT, PT, R21, R7, R27, P0, P1 ;  /* 0x00000007151b7210 */ /* 0x000fc600007e241b */
[----:B------:R-:W3:Y:S01]  /*0250*/  LDG.E.64 R20, desc[UR10][R2.64+0x18] ;  /* 0x0000180a02147981 */ /* 0x000ee2000c1e1b00 */
[----:B----4-:R-:W-:-:S03]  /*0260*/  IADD3 R25, P0, P1, R14, R12, R25 ;  /* 0x0000000c0e197210 */ /* 0x010fc6000791e019 */
[----:B------:R-:W4:Y:S04]  /*0270*/  LDG.E.64 R4, desc[UR10][R2.64+0x20] ;  /* 0x0000200a02047981 */ /* 0x000f28000c1e1b00 */
[----:B------:R-:W4:Y:S01]  /*0280*/  LDG.E.64 R6, desc[UR10][R2.64+0x28] ;  /* 0x0000280a02067981 */ /* 0x000f22000c1e1b00 */
[----:B------:R-:W-:-:S03]  /*0290*/  IADD3.X R27, PT, PT, R15, R13, R27, P0, P1 ;  /* 0x0000000d0f1b7210 */ /* 0x000fc600007e241b */
[----:B------:R-:W4:Y:S04]  /*02a0*/  LDG.E.64 R14, desc[UR10][R2.64+0x30] ;  /* 0x0000300a020e7981 */ /* 0x000f28000c1e1b00 */
[----:B------:R-:W4:Y:S01]  /*02b0*/  LDG.E.64 R12, desc[UR10][R2.64+0x38] ;  /* 0x0000380a020c7981 */ /* 0x000f22000c1e1b00 */
[----:B-----5:R-:W-:Y:S01]  /*02c0*/  IADD3 R25, P0, P1, R8, R10, R25 ;  /* 0x0000000a08197210 */ /* 0x020fe2000791e019 */
[----:B------:R-:W-:-:S03]  /*02d0*/  UIADD3 UR7, UPT, UPT, UR7, 0x10, URZ ;  /* 0x0000001007077890 */ /* 0x000fc6000fffe0ff */
[----:B------:R-:W-:Y:S01]  /*02e0*/  IADD3.X R11, PT, PT, R9, R11, R27, P0, P1 ;  /* 0x0000000b090b7210 */ /* 0x000fe200007e241b */
[----:B------:R-:W-:Y:S01]  /*02f0*/  UISETP.NE.AND UP1, UPT, UR7, URZ, UPT ;  /* 0x000000ff0700728c */ /* 0x000fe2000bf25270 */
[----:B--2---:R-:W-:-:S04]  /*0300*/  IADD3 R9, P2, P3, R18, R16, R25 ;  /* 0x0000001012097210 */ /* 0x004fc80007b5e019 */
[----:B---3--:R-:W-:Y:S02]  /*0310*/  IADD3 R9, P0, P1, R20, R22, R9 ;  /* 0x0000001614097210 */ /* 0x008fe4000791e009 */
[----:B------:R-:W-:-:S04]  /*0320*/  IADD3.X R17, PT, PT, R19, R17, R11, P2, P3 ;  /* 0x0000001113117210 */ /* 0x000fc800017e640b */
[----:B------:R-:W-:Y:S02]  /*0330*/  IADD3.X R21, PT, PT, R21, R23, R17, P0, P1 ;  /* 0x0000001715157210 */ /* 0x000fe400007e2411 */
[----:B----4-:R-:W-:Y:S02]  /*0340*/  IADD3 R9, P3, P2, R6, R4, R9 ;  /* 0x0000000406097210 */ /* 0x010fe40007a7e009 */
[----:B------:R-:W-:Y:S02]  /*0350*/  IADD3 R6, P4, PT, R2, 0x80, RZ ;  /* 0x0000008002067810 */ /* 0x000fe40007f9e0ff */
[----:B------:R-:W-:Y:S02]  /*0360*/  IADD3.X R5, PT, PT, R7, R5, R21, P3, P2 ;  /* 0x0000000507057210 */ /* 0x000fe40001fe4415 */
[----:B------:R-:W-:Y:S01]  /*0370*/  IADD3 R4, P0, P1, R12, R14, R9 ;  /* 0x0000000e0c047210 */ /* 0x000fe2000791e009 */
[----:B------:R-:W-:-:S03]  /*0380*/  IMAD.X R3, RZ, RZ, R3, P4 ;  /* 0x000000ffff037224 */ /* 0x000fc600020e0603 */
[----:B------:R-:W-:Y:S01]  /*0390*/  IADD3.X R5, PT, PT, R13, R15, R5, P0, P1 ;  /* 0x0000000f0d057210 */ /* 0x000fe200007e2405 */
[----:B------:R-:W-:Y:S08]  /*03a0*/  BRA.U UP1, `(.L_x_3) ;  /* 0xfffffffd01687547 */ /* 0x000ff0000b83ffff */
.L_x_2:
[----:B------:R-:W-:Y:S05]  /*03b0*/  BRA.U !UP0, `(.L_x_1) ;  /* 0x0000000108dc7547 */ /* 0x000fea000b800000 */
[----:B------:R-:W-:Y:S02]  /*03c0*/  UISETP.GE.U32.AND UP0, UPT, UR8, 0x8, UPT ;  /* 0x000000080800788c */ /* 0x000fe4000bf06070 */
[----:B------:R-:W-:-:S04]  /*03d0*/  ULOP3.LUT UR5, UR4, 0x7, URZ, 0xc0, !UPT ;  /* 0x0000000704057892 */ /* 0x000fc8000f8ec0ff */
[----:B------:R-:W-:-:S03]  /*03e0*/  UISETP.NE.AND UP1, UPT, UR5, URZ, UPT ;  /* 0x000000ff0500728c */ /* 0x000fc6000bf25270 */
[----:B------:R-:W-:Y:S08]  /*03f0*/  BRA.U !UP0, `(.L_x_4) ;  /* 0x00000001084c7547 */ /* 0x000ff0000b800000 */
[----:B------:R-:W0:Y:S02]  /*0400*/  LDC.64 R16, c[0x0][0x388] ;  /* 0x0000e200ff107b82 */ /* 0x000e240000000a00 */
[----:B0-----:R-:W-:-:S05]  /*0410*/  IMAD.WIDE.U32 R16, R0, 0x8, R16 ;  /* 0x0000000800107825 */ /* 0x001fca00078e0010 */
[----:B------:R-:W2:Y:S04]  /*0420*/  LDG.E.64 R18, desc[UR10][R16.64] ;  /* 0x0000000a10127981 */ /* 0x000ea8000c1e1b00 */
[----:B------:R-:W2:Y:S04]  /*0430*/  LDG.E.64 R20, desc[UR10][R16.64+0x8] ;  /* 0x0000080a10147981 */ /* 0x000ea8000c1e1b00 */
[----:B------:R-:W3:Y:S04]  /*0440*/  LDG.E.64 R14, desc[UR10][R16.64+0x10] ;  /* 0x0000100a100e7981 */ /* 0x000ee8000c1e1b00 */
[----:B------:R-:W3:Y:S04]  /*0450*/  LDG.E.64 R12, desc[UR10][R16.64+0x18] ;  /* 0x0000180a100c7981 */ /* 0x000ee8000c1e1b00 */
[----:B------:R-:W4:Y:S04]  /*0460*/  LDG.E.64 R10, desc[UR10][R16.64+0x20] ;  /* 0x0000200a100a7981 */ /* 0x000f28000c1e1b00 */
[----:B------:R-:W4:Y:S04]  /*0470*/  LDG.E.64 R8, desc[UR10][R16.64+0x28] ;  /* 0x0000280a10087981 */ /* 0x000f28000c1e1b00 */
[----:B------:R-:W5:Y:S04]  /*0480*/  LDG.E.64 R2, desc[UR10][R16.64+0x30] ;  /* 0x0000300a10027981 */ /* 0x000f68000c1e1b00 */
[----:B------:R-:W5:Y:S01]  /*0490*/  LDG.E.64 R6, desc[UR10][R16.64+0x38] ;  /* 0x0000380a10067981 */ /* 0x000f62000c1e1b00 */
[----:B------:R-:W-:Y:S01]  /*04a0*/  VIADD R0, R0, 0x8 ;  /* 0x0000000800007836 */ /* 0x000fe20000000000 */
[----:B--2---:R-:W-:-:S04]  /*04b0*/  IADD3 R23, P2, P3, R20, R18, R4 ;  /* 0x0000001214177210 */ /* 0x004fc80007b5e004 */
[----:B------:R-:W-:Y:S02]  /*04c0*/  IADD3.X R19, PT, PT, R21, R19, R5, P2, P3 ;  /* 0x0000001315137210 */ /* 0x000fe400017e6405 */
[----:B---3--:R-:W-:-:S04]  /*04d0*/  IADD3 R23, P0, P1, R12, R14, R23 ;  /* 0x0000000e0c177210 */ /* 0x008fc8000791e017 */
[----:B------:R-:W-:Y:S02]  /*04e0*/  IADD3.X R13, PT, PT, R13, R15, R19, P0, P1 ;  /* 0x0000000f0d0d7210 */ /* 0x000fe400007e2413 */
[----:B----4-:R-:W-:-:S04]  /*04f0*/  IADD3 R5, P3, P2, R8, R10, R23 ;  /* 0x0000000a08057210 */ /* 0x010fc80007a7e017 */
[----:B-----5:R-:W-:Y:S02]  /*0500*/  IADD3 R4, P0, P1, R6, R2, R5 ;  /* 0x0000000206047210 */ /* 0x020fe4000791e005 */
[----:B------:R-:W-:-:S04]  /*0510*/  IADD3.X R5, PT, PT, R9, R11, R13, P3, P2 ;  /* 0x0000000b09057210 */ /* 0x000fc80001fe440d */
[----:B------:R-:W-:-:S07]  /*0520*/  IADD3.X R5, PT, PT, R7, R3, R5, P0, P1 ;  /* 0x0000000307057210 */ /* 0x000fce00007e2405 */
.L_x_4:
        /* <DEDUP_REMOVED lines=10> */
[----:B------:R-:W3:Y:S01]  /*05d0*/  LDG.E.64 R12, desc[UR10][R2.64+0x18] ;  /* 0x0000180a020c7981 */ /* 0x000ee2000c1e1b00 */
[----:B------:R-:W-:Y:S01]  /*05e0*/  VIADD R0, R0, 0x4 ;  /* 0x0000000400007836 */ /* 0x000fe20000000000 */
[----:B--2---:R-:W-:-:S04]  /*05f0*/  IADD3 R15, P0, P1, R8, R6, R4 ;  /* 0x00000006080f7210 */ /* 0x004fc8000791e004 */
[----:B------:R-:W-:Y:S02]  /*0600*/  IADD3.X R5, PT, PT, R9, R7, R5, P0, P1 ;  /* 0x0000000709057210 */ /* 0x000fe400007e2405 */
[----:B---3--:R-:W-:-:S04]  /*0610*/  IADD3 R4, P2, P3, R12, R10, R15 ;  /* 0x0000000a0c047210 */ /* 0x008fc80007b5e00f */
[----:B------:R-:W-:-:S09]  /*0620*/  IADD3.X R5, PT, PT, R13, R11, R5, P2, P3 ;  /* 0x0000000b0d057210 */ /* 0x000fd200017e6405 */
.L_x_5:
[----:B------:R-:W-:Y:S05]  /*0630*/  BRA.U !UP1, `(.L_x_1) ;  /* 0x00000001093c7547 */ /* 0x000fea000b800000 */
[----:B------:R-:W0:Y:S01]  /*0640*/  LDC.64 R2, c[0x0][0x388] ;  /* 0x0000e200ff027b82 */ /* 0x000e220000000a00 */
[----:B------:R-:W-:Y:S01]  /*0650*/  UIADD3 UR4, UPT, UPT, -UR4, URZ, URZ ;  /* 0x000000ff04047290 */ /* 0x000fe2000fffe1ff */
[----:B0-----:R-:W-:-:S04]  /*0660*/  IMAD.WIDE.U32 R2, R0, 0x8, R2 ;  /* 0x0000000800027825 */ /* 0x001fc800078e0002 */
[----:B------:R-:W-:Y:S02]  /*0670*/  IMAD.MOV.U32 R0, RZ, RZ, R2 ;  /* 0x000000ffff007224 */ /* 0x000fe400078e0002 */
[----:B------:R-:W-:-:S07]  /*0680*/  IMAD.MOV.U32 R7, RZ, RZ, R3 ;  /* 0x000000ffff077224 */ /* 0x000fce00078e0003 */
.L_x_6:
[----:B------:R-:W-:Y:S02]  /*0690*/  IMAD.MOV.U32 R2, RZ, RZ, R0 ;  /* 0x000000ffff027224 */ /* 0x000fe400078e0000 */
[----:B------:R-:W-:-:S06]  /*06a0*/  IMAD.MOV.U32 R3, RZ, RZ, R7 ;  /* 0x000000ffff037224 */ /* 0x000fcc00078e0007 */
[----:B------:R-:W2:Y:S01]  /*06b0*/  LDG.E.64 R2, desc[UR10][R2.64] ;  /* 0x0000000a02027981 */ /* 0x000ea2000c1e1b00 */
[----:B------:R-:W-:Y:S01]  /*06c0*/  UIADD3 UR4, UPT, UPT, UR4, 0x1, URZ ;  /* 0x0000000104047890 */ /* 0x000fe2000fffe0ff */
[----:B------:R-:W-:-:S03]  /*06d0*/  IADD3 R0, P1, PT, R0, 0x8, RZ ;  /* 0x0000000800007810 */ /* 0x000fc60007f3e0ff */
[----:B------:R-:W-:Y:S02]  /*06e0*/  UISETP.NE.AND UP0, UPT, UR4, URZ, UPT ;  /* 0x000000ff0400728c */ /* 0x000fe4000bf05270 */
[----:B------:R-:W-:Y:S01]  /*06f0*/  IMAD.X R7, RZ, RZ, R7, P1 ;  /* 0x000000ffff077224 */ /* 0x000fe200008e0607 */
[----:B--2---:R-:W-:-:S05]  /*0700*/  IADD3 R4, P0, PT, R2, R4, RZ ;  /* 0x0000000402047210 */ /* 0x004fca0007f1e0ff */
[----:B------:R-:W-:Y:S01]  /*0710*/  IMAD.X R5, R3, 0x1, R5, P0 ;  /* 0x0000000103057824 */ /* 0x000fe200000e0605 */
[----:B------:R-:W-:Y:S07]  /*0720*/  BRA.U UP0, `(.L_x_6) ;  /* 0xfffffffd00d87547 */ /* 0x000fee000b83ffff */
.L_x_1:
[----:B------:R-:W0:Y:S01]  /*0730*/  S2R R7, SR_TID.X ;  /* 0x0000000000077919 */ /* 0x000e220000002100 */
[----:B------:R-:W0:Y:S02]  /*0740*/  LDCU.128 UR4, c[0x0][0x390] ;  /* 0x00007200ff0477ac */ /* 0x000e240008000c00 */
[----:B0-----:R-:W-:-:S05]  /*0750*/  IADD3 R0, P0, PT, R7, UR6, RZ ;  /* 0x0000000607007c10 */ /* 0x001fca000ff1e0ff */
[----:B------:R-:W-:Y:S01]  /*0760*/  IMAD.X R3, RZ, RZ, UR7, P0 ;  /* 0x00000007ff037e24 */ /* 0x000fe200080e06ff */
[----:B------:R-:W-:-:S04]  /*0770*/  LEA R2, P0, R0, UR4, 0x3 ;  /* 0x0000000400027c11 */ /* 0x000fc8000f8018ff */
[----:B------:R-:W-:Y:S01]  /*0780*/  LEA.HI.X R3, R0, UR5, R3, 0x3, P0 ;  /* 0x0000000500037c11 */ /* 0x000fe200080f1c03 */
[----:B------:R-:W0:Y:S05]  /*0790*/  LDCU.64 UR4, c[0x0][0x380] ;  /* 0x00007000ff0477ac */ /* 0x000e2a0008000a00 */
[----:B------:R-:W2:Y:S01]  /*07a0*/  LDG.E.64 R2, desc[UR10][R2.64] ;  /* 0x0000000a02027981 */ /* 0x000ea2000c1e1b00 */
[----:B------:R-:W-:-:S05]  /*07b0*/  IADD3 R7, P0, PT, R7, R4, RZ ;  /* 0x0000000407077210 */ /* 0x000fca0007f1e0ff */
[----:B------:R-:W-:Y:S01]  /*07c0*/  IMAD.X R0, RZ, RZ, R5, P0 ;  /* 0x000000ffff007224 */ /* 0x000fe200000e0605 */
[----:B0-----:R-:W-:-:S04]  /*07d0*/  LEA R4, P0, R7, UR4, 0x3 ;  /* 0x0000000407047c11 */ /* 0x001fc8000f8018ff */
[----:B------:R-:W-:-:S05]  /*07e0*/  LEA.HI.X R5, R7, UR5, R0, 0x3, P0 ;  /* 0x0000000507057c11 */ /* 0x000fca00080f1c00 */
[----:B--2---:R-:W-:Y:S01]  /*07f0*/  STG.E.64 desc[UR10][R4.64], R2 ;  /* 0x0000000204007986 */ /* 0x004fe2000c101b0a */
[----:B------:R-:W-:Y:S05]  /*0800*/  EXIT ;  /* 0x000000000000794d */ /* 0x000fea0003800000 */
.L_x_7:
        /* <DEDUP_REMOVED lines=15> */
.L_x_80:


//--------------------- .text._Z32checkRandomCountsNonContigKernelPmS_mii --------------------------
	.section	.text._Z32checkRandomCountsNonContigKernelPmS_mii,"ax",@progbits
	.align	128
        .global         _Z32checkRandomCountsNonContigKernelPmS_mii
        .type           _Z32checkRandomCountsNonContigKernelPmS_mii,@function
        .size           _Z32checkRandomCountsNonContigKernelPmS_mii,(.L_x_81 - _Z32checkRandomCountsNonContigKernelPmS_mii)
        .other          _Z32checkRandomCountsNonContigKernelPmS_mii,@"STO_CUDA_ENTRY STV_DEFAULT"
_Z32checkRandomCountsNonContigKernelPmS_mii:
.text._Z32checkRandomCountsNonContigKernelPmS_mii:
[----:B------:R-:W0:Y:S01]  /*0000*/  LDC R1, c[0x0][0x37c] ;  /* 0x0000df00ff017b82 */ /* 0x000e220000000800 */
[----:B------:R-:W1:Y:S01]  /*0010*/  S2R R11, SR_TID.X ;  /* 0x00000000000b7919 */ /* 0x000e620000002100 */
[----:B------:R-:W2:Y:S06]  /*0020*/  LDCU.128 UR8, c[0x0][0x390] ;  /* 0x00007200ff0877ac */ /* 0x000eac0008000c00 */
[----:B------:R-:W3:Y:S01]  /*0030*/  LDC.64 R8, c[0x0][0x388] ;  /* 0x0000e200ff087b82 */ /* 0x000ee20000000a00 */
[----:B------:R-:W-:Y:S01]  /*0040*/  HFMA2 R3, -RZ, RZ, 0, 0 ;  /* 0x00000000ff037431 */ /* 0x000fe200000001ff */
[----:B------:R-:W2:Y:S01]  /*0050*/  S2R R10, SR_CTAID.X ;  /* 0x00000000000a7919 */ /* 0x000ea20000002500 */
[----:B------:R-:W4:Y:S01]  /*0060*/  LDCU.64 UR6, c[0x0][0x380] ;  /* 0x00007000ff0677ac */ /* 0x000f220008000a00 */
[----:B0-----:R-:W-:Y:S01]  /*0070*/  VIADD R1, R1, 0xffffffe0 ;  /* 0xffffffe001017836 */ /* 0x001fe20000000000 */
[----:B------:R-:W0:Y:S01]  /*0080*/  LDCU.64 UR4, c[0x0][0x358] ;  /* 0x00006b00ff0477ac */ /* 0x000e220008000a00 */
[----:B-1----:R-:W-:-:S02]  /*0090*/  IMAD.MOV.U32 R2, RZ, RZ, R11 ;  /* 0x000000ffff027224 */ /* 0x002fc400078e000b */
[C---:B--2---:R-:W-:Y:S02]  /*00a0*/  IMAD R0, R10.reuse, UR10, RZ ;  /* 0x0000000a0a007c24 */ /* 0x044fe4000f8e02ff */
[----:B------:R-:W-:-:S04]  /*00b0*/  IMAD.WIDE.U32 R4, R10, UR8, R2 ;  /* 0x000000080a047c25 */ /* 0x000fc8000f8e0002 */
[----:B------:R-:W-:Y:S01]  /*00c0*/  IMAD R3, R0, UR11, R11 ;  /* 0x0000000b00037c24 */ /* 0x000fe2000f8e020b */
[----:B----4-:R-:W-:Y:S01]  /*00d0*/  LEA R2, P0, R4, UR6, 0x3 ;  /* 0x0000000604027c11 */ /* 0x010fe2000f8018ff */
[----:B------:R-:W-:Y:S02]  /*00e0*/  IMAD R13, R10, UR9, R5 ;  /* 0x000000090a0d7c24 */ /* 0x000fe4000f8e0205 */
[----:B---3--:R-:W-:-:S03]  /*00f0*/  IMAD.WIDE.U32 R8, R3, 0x8, R8 ;  /* 0x0000000803087825 */ /* 0x008fc600078e0008 */
[----:B------:R-:W-:-:S03]  /*0100*/  LEA.HI.X R3, R4, UR7, R13, 0x3, P0 ;  /* 0x0000000704037c11 */ /* 0x000fc600080f1c0d */
[----:B0-----:R-:W2:Y:S04]  /*0110*/  LDG.E.64 R8, desc[UR4][R8.64] ;  /* 0x0000000408087981 */ /* 0x001ea8000c1e1b00 */
[----:B------:R-:W2:Y:S01]  /*0120*/  LDG.E.64 R2, desc[UR4][R2.64] ;  /* 0x0000000402027981 */ /* 0x000ea2000c1e1b00 */
[----:B------:R-:W0:Y:S01]  /*0130*/  LDCU UR4, c[0x0][0x2f8] ;  /* 0x00005f00ff0477ac */ /* 0x000e220008000800 */
[----:B------:R-:W1:Y:S01]  /*0140*/  LDCU UR5, c[0x0][0x2fc] ;  /* 0x00005f80ff0577ac */ /* 0x000e620008000800 */
[----:B0-----:R-:W-:-:S05]  /*0150*/  IADD3 R6, P1, PT, R1, UR4, RZ ;  /* 0x0000000401067c10 */ /* 0x001fca000ff3e0ff */
[----:B-1----:R-:W-:Y:S01]  /*0160*/  IMAD.X R7, RZ, RZ, UR5, P1 ;  /* 0x00000005ff077e24 */ /* 0x002fe200088e06ff */
[----:B--2---:R-:W-:-:S04]  /*0170*/  ISETP.NE.U32.AND P0, PT, R2, R8, PT ;  /* 0x000000080200720c */ /* 0x004fc80003f05070 */
[----:B------:R-:W-:-:S13]  /*0180*/  ISETP.NE.AND.EX P0, PT, R3, R9, PT, P0 ;  /* 0x000000090300720c */ /* 0x000fda0003f05300 */
[----:B------:R-:W-:Y:S05]  /*0190*/  @!P0 EXIT ;  /* 0x000000000000894d */ /* 0x000fea0003800000 */
[----:B------:R0:W-:Y:S01]  /*01a0*/  STL.64 [R1], R10 ;  /* 0x0000000a01007387 */ /* 0x0001e20000100a00 */
[----:B------:R-:W-:Y:S01]  /*01b0*/  MOV R0, 0x20 ;  /* 0x0000002000007802 */ /* 0x000fe20000000f00 */
[----:B------:R-:W1:Y:S02]  /*01c0*/  LDCU.64 UR4, c[0x4][0x18] ;  /* 0x01000300ff0477ac */ /* 0x000e640008000a00 */
[----:B------:R2:W-:Y:S01]  /*01d0*/  STL.64 [R1+0x8], R2 ;  /* 0x0000080201007387 */ /* 0x0005e20000100a00 */
[----:B0-----:R-:W-:Y:S01]  /*01e0*/  MOV R10, R4 ;  /* 0x00000004000a7202 */ /* 0x001fe20000000f00 */
[----:B------:R-:W-:Y:S02]  /*01f0*/  IMAD.MOV.U32 R11, RZ, RZ, R13 ;  /* 0x000000ffff0b7224 */ /* 0x000fe400078e000d */
[----:B------:R2:W0:Y:S03]  /*0200*/  LDC.64 R12, c[0x4][R0] ;  /* 0x01000000000c7b82 */ /* 0x0004260000000a00 */
[----:B------:R2:W-:Y:S01]  /*0210*/  STL.128 [R1+0x10], R8 ;  /* 0x0000100801007387 */ /* 0x0005e20000100c00 */
[----:B-1----:R-:W-:Y:S01]  /*0220*/  MOV R4, UR4 ;  /* 0x0000000400047c02 */ /* 0x002fe20008000f00 */
[----:B------:R-:W-:-:S07]  /*0230*/  IMAD.U32 R5, RZ, RZ, UR5 ;  /* 0x00000005ff057e24 */ /* 0x000fce000f8e00ff */
[----:B------:R-:W-:-:S07]  /*0240*/  LEPC R20, `(.L_x_8) ;  /* 0x000000001014794e */ /* 0x000fce0000000000 */
[----:B0-2---:R-:W-:Y:S05]  /*0250*/  CALL.ABS.NOINC R12 ;  /* 0x000000000c007343 */ /* 0x005fea0003c00000 */
.L_x_8:
[----:B------:R-:W-:Y:S05]  /*0260*/  BPT.TRAP 0x1 ;  /* 0x000000040000795c */ /* 0x000fea0000300000 */
.L_x_9:
        /* <DEDUP_REMOVED lines=9> */
.L_x_81:


//--------------------- .text._Z23checkRandomCountsKernelPmS_ii --------------------------
	.section	.text._Z23checkRandomCountsKernelPmS_ii,"ax",@progbits
	.align	128
        .global         _Z23checkRandomCountsKernelPmS_ii
        .type           _Z23checkRandomCountsKernelPmS_ii,@function
        .size           _Z23checkRandomCountsKernelPmS_ii,(.L_x_82 - _Z23checkRandomCountsKernelPmS_ii)
        .other          _Z23checkRandomCountsKernelPmS_ii,@"STO_CUDA_ENTRY STV_DEFAULT"
_Z23checkRandomCountsKernelPmS_ii:
.text._Z23checkRandomCountsKernelPmS_ii:
[----:B------:R-:W0:Y:S01]  /*0000*/  LDC R1, c[0x0][0x37c] ;  /* 0x0000df00ff017b82 */ /* 0x000e220000000800 */
[----:B------:R-:W1:Y:S07]  /*0010*/  S2R R12, SR_TID.X ;  /* 0x00000000000c7919 */ /* 0x000e6e0000002100 */
[----:B------:R-:W1:Y:S01]  /*0020*/  LDC.64 R4, c[0x0][0x390] ;  /* 0x0000e400ff047b82 */ /* 0x000e620000000a00 */
[----:B------:R-:W2:Y:S01]  /*0030*/  LDCU.64 UR4, c[0x0][0x358] ;  /* 0x00006b00ff0477ac */ /* 0x000ea20008000a00 */
[----:B0-----:R-:W-:-:S06]  /*0040*/  VIADD R1, R1, 0xffffffe8 ;  /* 0xffffffe801017836 */ /* 0x001fcc0000000000 */
[----:B------:R-:W0:Y:S08]  /*0050*/  LDC.64 R2, c[0x0][0x380] ;  /* 0x0000e000ff027b82 */ /* 0x000e300000000a00 */
[----:B------:R-:W3:Y:S01]  /*0060*/  LDC.64 R8, c[0x0][0x388] ;  /* 0x0000e200ff087b82 */ /* 0x000ee20000000a00 */
[C---:B-1----:R-:W-:Y:S02]  /*0070*/  IMAD R5, R12.reuse, R5, R4 ;  /* 0x000000050c057224 */ /* 0x042fe400078e0204 */
[----:B0-----:R-:W-:-:S06]  /*0080*/  IMAD.WIDE.U32 R2, R12, 0x8, R2 ;  /* 0x000000080c027825 */ /* 0x001fcc00078e0002 */
[----:B--2---:R-:W2:Y:S01]  /*0090*/  LDG.E.64 R2, desc[UR4][R2.64] ;  /* 0x0000000402027981 */ /* 0x004ea2000c1e1b00 */
[----:B---3--:R-:W-:-:S06]  /*00a0*/  IMAD.WIDE.U32 R8, R5, 0x8, R8 ;  /* 0x0000000805087825 */ /* 0x008fcc00078e0008 */
        /* <DEDUP_REMOVED lines=8> */
[----:B------:R-:W-:Y:S01]  /*0130*/  MOV R0, 0x20 ;  /* 0x0000002000007802 */ /* 0x000fe20000000f00 */
[----:B------:R0:W-:Y:S01]  /*0140*/  STL.64 [R1+0x8], R2 ;  /* 0x0000080201007387 */ /* 0x0001e20000100a00 */
[----:B------:R-:W1:Y:S02]  /*0150*/  LDCU.64 UR4, c[0x4][0x10] ;  /* 0x01000200ff0477ac */ /* 0x000e640008000a00 */
[----:B------:R0:W2:Y:S01]  /*0160*/  LDC.64 R10, c[0x4][R0] ;  /* 0x01000000000a7b82 */ /* 0x0000a20000000a00 */
[----:B------:R0:W-:Y:S04]  /*0170*/  STL.64 [R1+0x10], R8 ;  /* 0x0000100801007387 */ /* 0x0001e80000100a00 */
[----:B------:R0:W-:Y:S01]  /*0180*/  STL [R1], R12 ;  /* 0x0000000c01007387 */ /* 0x0001e20000100800 */
[----:B-1----:R-:W-:Y:S01]  /*0190*/  MOV R4, UR4 ;  /* 0x0000000400047c02 */ /* 0x002fe20008000f00 */
[----:B0-----:R-:W-:-:S07]  /*01a0*/  IMAD.U32 R5, RZ, RZ, UR5 ;  /* 0x00000005ff057e24 */ /* 0x001fce000f8e00ff */
[----:B------:R-:W-:-:S07]  /*01b0*/  LEPC R20, `(.L_x_10) ;  /* 0x000000001014794e */ /* 0x000fce0000000000 */
[----:B--2---:R-:W-:Y:S05]  /*01c0*/  CALL.ABS.NOINC R10 ;  /* 0x000000000a007343 */ /* 0x004fea0003c00000 */
.L_x_10:
[----:B------:R-:W-:Y:S05]  /*01d0*/  BPT.TRAP 0x1 ;  /* 0x000000040000795c */ /* 0x000fea0000300000 */
.L_x_11:
        /* <DEDUP_REMOVED lines=10> */
.L_x_82:


//--------------------- .text._Z18randomCountsKernelPmS_ii --------------------------
	.section	.text._Z18randomCountsKernelPmS_ii,"ax",@progbits
	.align	128
        .global         _Z18randomCountsKernelPmS_ii
        .type           _Z18randomCountsKernelPmS_ii,@function
        .size           _Z18randomCountsKernelPmS_ii,(.L_x_83 - _Z18randomCountsKernelPmS_ii)
        .other          _Z18randomCountsKernelPmS_ii,@"STO_CUDA_ENTRY STV_DEFAULT"
_Z18randomCountsKernelPmS_ii:
.text._Z18randomCountsKernelPmS_ii:
[----:B------:R-:W-:Y:S01]  /*0000*/  LDC R1, c[0x0][0x37c] ;  /* 0x0000df00ff017b82 */ /* 0x000fe20000000800 */
[----:B------:R-:W0:Y:S07]  /*0010*/  S2R R7, SR_TID.X ;  /* 0x0000000000077919 */ /* 0x000e2e0000002100 */
[----:B------:R-:W0:Y:S01]  /*0020*/  LDC R0, c[0x0][0x390] ;  /* 0x0000e400ff007b82 */ /* 0x000e220000000800 */
[----:B------:R-:W0:Y:S01]  /*0030*/  LDCU UR6, c[0x0][0x360] ;  /* 0x00006c00ff0677ac */ /* 0x000e220008000800 */
[----:B------:R-:W1:Y:S06]  /*0040*/  LDCU.64 UR4, c[0x0][0x358] ;  /* 0x00006b00ff0477ac */ /* 0x000e6c0008000a00 */
[----:B------:R-:W2:Y:S01]  /*0050*/  LDC.64 R2, c[0x0][0x388] ;  /* 0x0000e200ff027b82 */ /* 0x000ea20000000a00 */
[----:B0-----:R-:W-:-:S04]  /*0060*/  IMAD R5, R0, UR6, R7 ;  /* 0x0000000600057c24 */ /* 0x001fc8000f8e0207 */
[----:B--2---:R-:W-:-:S03]  /*0070*/  IMAD.WIDE.U32 R2, R5, 0x8, R2 ;  /* 0x0000000805027825 */ /* 0x004fc600078e0002 */
[----:B------:R-:W0:Y:S03]  /*0080*/  LDC.64 R4, c[0x0][0x380] ;  /* 0x0000e000ff047b82 */ /* 0x000e260000000a00 */
[----:B-1----:R-:W2:Y:S01]  /*0090*/  LDG.E.64 R2, desc[UR4][R2.64] ;  /* 0x0000000402027981 */ /* 0x002ea2000c1e1b00 */
[----:B0-----:R-:W-:-:S05]  /*00a0*/  IMAD.WIDE.U32 R4, R7, 0x8, R4 ;  /* 0x0000000807047825 */ /* 0x001fca00078e0004 */
[----:B--2---:R-:W-:Y:S01]  /*00b0*/  STG.E.64 desc[UR4][R4.64], R2 ;  /* 0x0000000204007986 */ /* 0x004fe2000c101b04 */
[----:B------:R-:W-:Y:S05]  /*00c0*/  EXIT ;  /* 0x000000000000794d */ /* 0x000fea0003800000 */
.L_x_12:
        /* <DEDUP_REMOVED lines=11> */
.L_x_83:


//--------------------- .text._Z22checkEqualCountsKernelPmm --------------------------
	.section	.text._Z22checkEqualCountsKernelPmm,"ax",@progbits
	.align	128
        .global         _Z22checkEqualCountsKernelPmm
        .type           _Z22checkEqualCountsKernelPmm,@function
        .size           _Z22checkEqualCountsKernelPmm,(.L_x_84 - _Z22checkEqualCountsKernelPmm)
        .other          _Z22checkEqualCountsKernelPmm,@"STO_CUDA_ENTRY STV_DEFAULT"
_Z22checkEqualCountsKernelPmm:
.text._Z22checkEqualCountsKernelPmm:
[----:B------:R-:W0:Y:S01]  /*0000*/  LDC R1, c[0x0][0x37c] ;  /* 0x0000df00ff017b82 */ /* 0x000e220000000800 */
[----:B------:R-:W1:Y:S07]  /*0010*/  S2R R10, SR_TID.X ;  /* 0x00000000000a7919 */ /* 0x000e6e0000002100 */
[----:B------:R-:W1:Y:S01]  /*0020*/  LDC.64 R2, c[0x0][0x380] ;  /* 0x0000e000ff027b82 */ /* 0x000e620000000a00 */
[----:B------:R-:W2:Y:S01]  /*0030*/  LDCU.64 UR4, c[0x0][0x358] ;  /* 0x00006b00ff0477ac */ /* 0x000ea20008000a00 */
[----:B0-----:R-:W-:Y:S01]  /*0040*/  VIADD R1, R1, 0xffffffe8 ;  /* 0xffffffe801017836 */ /* 0x001fe20000000000 */
[----:B------:R-:W0:Y:S01]  /*0050*/  LDCU.64 UR6, c[0x0][0x388] ;  /* 0x00007100ff0677ac */ /* 0x000e220008000a00 */
[----:B-1----:R-:W-:-:S06]  /*0060*/  IMAD.WIDE.U32 R2, R10, 0x8, R2 ;  /* 0x000000080a027825 */ /* 0x002fcc00078e0002 */
[----:B--2---:R-:W0:Y:S01]  /*0070*/  LDG.E.64 R2, desc[UR4][R2.64] ;  /* 0x0000000402027981 */ /* 0x004e22000c1e1b00 */
[----:B------:R-:W1:Y:S01]  /*0080*/  LDCU UR4, c[0x0][0x2f8] ;  /* 0x00005f00ff0477ac */ /* 0x000e620008000800 */
[----:B------:R-:W2:Y:S01]  /*0090*/  LDCU UR5, c[0x0][0x2fc] ;  /* 0x00005f80ff0577ac */ /* 0x000ea20008000800 */
[----:B-1----:R-:W-:-:S05]  /*00a0*/  IADD3 R6, P1, PT, R1, UR4, RZ ;  /* 0x0000000401067c10 */ /* 0x002fca000ff3e0ff */
[----:B--2---:R-:W-:Y:S01]  /*00b0*/  IMAD.X R7, RZ, RZ, UR5, P1 ;  /* 0x00000005ff077e24 */ /* 0x004fe200088e06ff */
[----:B0-----:R-:W-:-:S04]  /*00c0*/  ISETP.NE.U32.AND P0, PT, R2, UR6, PT ;  /* 0x0000000602007c0c */ /* 0x001fc8000bf05070 */
[----:B------:R-:W-:-:S13]  /*00d0*/  ISETP.NE.AND.EX P0, PT, R3, UR7, PT, P0 ;  /* 0x0000000703007c0c */ /* 0x000fda000bf05300 */
[----:B------:R-:W-:Y:S05]  /*00e0*/  @!P0 EXIT ;  /* 0x000000000000894d */ /* 0x000fea0003800000 */
[----:B------:R-:W0:Y:S01]  /*00f0*/  LDC.64 R12, c[0x0][0x388] ;  /* 0x0000e200ff0c7b82 */ /* 0x000e220000000a00 */
[----:B------:R-:W-:Y:S01]  /*0100*/  MOV R0, 0x20 ;  /* 0x0000002000007802 */ /* 0x000fe20000000f00 */
[----:B------:R1:W-:Y:S01]  /*0110*/  STL.64 [R1+0x8], R2 ;  /* 0x0000080201007387 */ /* 0x0003e20000100a00 */
[----:B------:R-:W2:Y:S03]  /*0120*/  LDCU.64 UR4, c[0x4][0x10] ;  /* 0x01000200ff0477ac */ /* 0x000ea60008000a00 */
[----:B------:R1:W-:Y:S02]  /*0130*/  STL [R1], R10 ;  /* 0x0000000a01007387 */ /* 0x0003e40000100800 */
[----:B------:R1:W3:Y:S01]  /*0140*/  LDC.64 R8, c[0x4][R0] ;  /* 0x0100000000087b82 */ /* 0x0002e20000000a00 */
[----:B--2---:R-:W-:Y:S02]  /*0150*/  IMAD.U32 R4, RZ, RZ, UR4 ;  /* 0x00000004ff047e24 */ /* 0x004fe4000f8e00ff */
[----:B------:R-:W-:Y:S01]  /*0160*/  IMAD.U32 R5, RZ, RZ, UR5 ;  /* 0x00000005ff057e24 */ /* 0x000fe2000f8e00ff */
[----:B0-----:R1:W-:Y:S06]  /*0170*/  STL.64 [R1+0x10], R12 ;  /* 0x0000100c01007387 */ /* 0x0013ec0000100a00 */
[----:B------:R-:W-:-:S07]  /*0180*/  LEPC R20, `(.L_x_13) ;  /* 0x000000001014794e */ /* 0x000fce0000000000 */
[----:B-1-3--:R-:W-:Y:S05]  /*0190*/  CALL.ABS.NOINC R8 ;  /* 0x0000000008007343 */ /* 0x00afea0003c00000 */
.L_x_13:
[----:B------:R-:W-:Y:S05]  /*01a0*/  BPT.TRAP 0x1 ;  /* 0x000000040000795c */ /* 0x000fea0000300000 */
.L_x_14:
        /* <DEDUP_REMOVED lines=13> */
.L_x_84:


//--------------------- .text._Z17equalCountsKernelPmm --------------------------
	.section	.text._Z17equalCountsKernelPmm,"ax",@progbits
	.align	128
        .global         _Z17equalCountsKernelPmm
        .type           _Z17equalCountsKernelPmm,@function
        .size           _Z17equalCountsKernelPmm,(.L_x_85 - _Z17equalCountsKernelPmm)
        .other          _Z17equalCountsKernelPmm,@"STO_CUDA_ENTRY STV_DEFAULT"
_Z17equalCountsKernelPmm:
.text._Z17equalCountsKernelPmm:
[----:B------:R-:W-:Y:S01]  /*0000*/  LDC R1, c[0x0][0x37c] ;  /* 0x0000df00ff017b82 */ /* 0x000fe20000000800 */
[----:B------:R-:W0:Y:S07]  /*0010*/  S2R R7, SR_TID.X ;  /* 0x0000000000077919 */ /* 0x000e2e0000002100 */
[----:B------:R-:W0:Y:S01]  /*0020*/  LDC.64 R2, c[0x0][0x380] ;  /* 0x0000e000ff027b82 */ /* 0x000e220000000a00 */
[----:B------:R-:W1:Y:S07]  /*0030*/  LDCU.64 UR4, c[0x0][0x358] ;  /* 0x00006b00ff0477ac */ /* 0x000e6e0008000a00 */
[----:B------:R-:W1:Y:S01]  /*0040*/  LDC.64 R4, c[0x0][0x388] ;  /* 0x0000e200ff047b82 */ /* 0x000e620000000a00 */
[----:B0-----:R-:W-:-:S05]  /*0050*/  IMAD.WIDE.U32 R2, R7, 0x8, R2 ;  /* 0x0000000807027825 */ /* 0x001fca00078e0002 */
[----:B-1----:R-:W-:Y:S01]  /*0060*/  STG.E.64 desc[UR4][R2.64], R4 ;  /* 0x0000000402007986 */ /* 0x002fe2000c101b04 */
[----:B------:R-:W-:Y:S05]  /*0070*/  EXIT ;  /* 0x000000000000794d */ /* 0x000fea0003800000 */
.L_x_15:
        /* <DEDUP_REMOVED lines=16> */
.L_x_85:


//--------------------- .text._Z31checkDataBuffersNonContigKernelmiPmS_S_mPPii --------------------------
	.section	.text._Z31checkDataBuffersNonContigKernelmiPmS_S_mPPii,"ax",@progbits
	.align	128
        .global         _Z31checkDataBuffersNonContigKernelmiPmS_S_mPPii
        .type           _Z31checkDataBuffersNonContigKernelmiPmS_S_mPPii,@function
        .size           _Z31checkDataBuffersNonContigKernelmiPmS_S_mPPii,(.L_x_86 - _Z31checkDataBuffersNonContigKernelmiPmS_S_mPPii)
        .other          _Z31checkDataBuffersNonContigKernelmiPmS_S_mPPii,@"STO_CUDA_ENTRY STV_DEFAULT"
_Z31checkDataBuffersNonContigKernelmiPmS_S_mPPii:
.text._Z31checkDataBuffersNonContigKernelmiPmS_S_mPPii:
[----:B------:R-:W0:Y:S01]  /*0000*/  LDC R1, c[0x0][0x37c] ;  /* 0x0000df00ff017b82 */ /* 0x000e220000000800 */
[----:B------:R-:W1:Y:S01]  /*0010*/  S2R R18, SR_CTAID.X ;  /* 0x0000000000127919 */ /* 0x000e620000002500 */
[----:B------:R-:W2:Y:S01]  /*0020*/  LDCU UR4, c[0x0][0x2f8] ;  /* 0x00005f00ff0477ac */ /* 0x000ea20008000800 */
[----:B0-----:R-:W-:Y:S02]  /*0030*/  VIADD R1, R1, 0xffffffe0 ;  /* 0xffffffe001017836 */ /* 0x001fe40000000000 */
[----:B------:R-:W-:Y:S01]  /*0040*/  IMAD.MOV.U32 R25, RZ, RZ, RZ ;  /* 0x000000ffff197224 */ /* 0x000fe200078e00ff */
[----:B------:R-:W0:Y:S01]  /*0050*/  LDCU UR5, c[0x0][0x2fc] ;  /* 0x00005f80ff0577ac */ /* 0x000e220008000800 */
[----:B------:R-:W3:Y:S01]  /*0060*/  LDCU.64 UR36, c[0x0][0x358] ;  /* 0x00006b00ff2477ac */ /* 0x000ee20008000a00 */
[----:B--2---:R-:W-:-:S05]  /*0070*/  IADD3 R16, P1, PT, R1, UR4, RZ ;  /* 0x0000000401107c10 */ /* 0x004fca000ff3e0ff */
[----:B0-----:R-:W-:Y:S01]  /*0080*/  IMAD.X R2, RZ, RZ, UR5, P1 ;  /* 0x00000005ff027e24 */ /* 0x001fe200088e06ff */
[----:B-1----:R-:W-:-:S13]  /*0090*/  ISETP.NE.AND P0, PT, R18, RZ, PT ;  /* 0x000000ff1200720c */ /* 0x002fda0003f05270 */
[----:B---3--:R-:W-:Y:S05]  /*00a0*/  @!P0 BRA `(.L_x_16) ;  /* 0x0000000400488947 */ /* 0x008fea0003800000 */
[C---:B------:R-:W-:Y:S01]  /*00b0*/  ISETP.GE.U32.AND P1, PT, R18.reuse, 0x10, PT ;  /* 0x000000101200780c */ /* 0x040fe20003f26070 */
[----:B------:R-:W-:Y:S01]  /*00c0*/  IMAD.MOV.U32 R0, RZ, RZ, RZ ;  /* 0x000000ffff007224 */ /* 0x000fe200078e00ff */
[----:B------:R-:W-:Y:S01]  /*00d0*/  LOP3.LUT R24, R18, 0xf, RZ, 0xc0, !PT ;  /* 0x0000000f12187812 */ /* 0x000fe200078ec0ff */
[----:B------:R-:W-:-:S03]  /*00e0*/  IMAD.MOV.U32 R25, RZ, RZ, RZ ;  /* 0x000000ffff197224 */ /* 0x000fc600078e00ff */
[----:B------:R-:W-:-:S07]  /*00f0*/  ISETP.NE.AND P0, PT, R24, RZ, PT ;  /* 0x000000ff1800720c */ /* 0x000fce0003f05270 */
[----:B------:R-:W-:Y:S06]  /*0100*/  @!P1 BRA `(.L_x_17) ;  /* 0x0000000000809947 */ /* 0x000fec0003800000 */
[----:B------:R-:W-:Y:S01]  /*0110*/  LOP3.LUT R0, R18, 0x7ffffff0, RZ, 0xc0, !PT ;  /* 0x7ffffff012007812 */ /* 0x000fe200078ec0ff */
[----:B------:R-:W-:Y:S02]  /*0120*/  IMAD.MOV.U32 R3, RZ, RZ, RZ ;  /* 0x000000ffff037224 */ /* 0x000fe400078e00ff */
[----:B------:R-:W-:-:S07]  /*0130*/  IMAD.MOV.U32 R25, RZ, RZ, RZ ;  /* 0x000000ffff197224 */ /* 0x000fce00078e00ff */
.L_x_18:
[----:B------:R-:W0:Y:S02]  /*0140*/  LDC.64 R4, c[0x0][0x3a0] ;  /* 0x0000e800ff047b82 */ /* 0x000e240000000a00 */
[----:B0-----:R-:W-:-:S05]  /*0150*/  IMAD.WIDE.U32 R4, R3, 0x8, R4 ;  /* 0x0000000803047825 */ /* 0x001fca00078e0004 */
[----:B------:R-:W2:Y:S04]  /*0160*/  LDG.E R6, desc[UR36][R4.64] ;  /* 0x0000002404067981 */ /* 0x000ea8000c1e1900 */
[----:B------:R-:W2:Y:S04]  /*0170*/  LDG.E R7, desc[UR36][R4.64+0x8] ;  /* 0x0000082404077981 */ /* 0x000ea8000c1e1900 */
[----:B------:R-:W3:Y:S04]  /*0180*/  LDG.E R9, desc[UR36][R4.64+0x10] ;  /* 0x0000102404097981 */ /* 0x000ee8000c1e1900 */
[----:B------:R-:W3:Y:S04]  /*0190*/  LDG.E R8, desc[UR36][R4.64+0x18] ;  /* 0x0000182404087981 */ /* 0x000ee8000c1e1900 */
[----:B------:R-:W4:Y:S04]  /*01a0*/  LDG.E R11, desc[UR36][R4.64+0x20] ;  /* 0x00002024040b7981 */ /* 0x000f28000c1e1900 */
[----:B------:R-:W4:Y:S04]  /*01b0*/  LDG.E R10, desc[UR36][R4.64+0x28] ;  /* 0x00002824040a7981 */ /* 0x000f28000c1e1900 */
[----:B------:R-:W5:Y:S04]  /*01c0*/  LDG.E R13, desc[UR36][R4.64+0x30] ;  /* 0x00003024040d7981 */ /* 0x000f68000c1e1900 */
        /* <DEDUP_REMOVED lines=8> */
[----:B------:R-:W5:Y:S01]  /*0250*/  LDG.E R22, desc[UR36][R4.64+0x78] ;  /* 0x0000782404167981 */ /* 0x000f62000c1e1900 */
[----:B------:R-:W-:-:S05]  /*0260*/  VIADD R3, R3, 0x10 ;  /* 0x0000001003037836 */ /* 0x000fca0000000000 */
[----:B------:R-:W-:Y:S02]  /*0270*/  ISETP.NE.AND P1, PT, R3, R0, PT ;  /* 0x000000000300720c */ /* 0x000fe40003f25270 */
[----:B--2---:R-:W-:-:S04]  /*0280*/  IADD3 R6, PT, PT, R7, R25, R6 ;  /* 0x0000001907067210 */ /* 0x004fc80007ffe006 */
[----:B---3--:R-:W-:-:S04]  /*0290*/  IADD3 R6, PT, PT, R8, R6, R9 ;  /* 0x0000000608067210 */ /* 0x008fc80007ffe009 */
[----:B----4-:R-:W-:-:S04]  /*02a0*/  IADD3 R6, PT, PT, R10, R6, R11 ;  /* 0x000000060a067210 */ /* 0x010fc80007ffe00b */
[----:B-----5:R-:W-:-:S04]  /*02b0*/  IADD3 R6, PT, PT, R12, R6, R13 ;  /* 0x000000060c067210 */ /* 0x020fc80007ffe00d */
[----:B------:R-:W-:-:S04]  /*02c0*/  IADD3 R6, PT, PT, R14, R6, R15 ;  /* 0x000000060e067210 */ /* 0x000fc80007ffe00f */
[----:B------:R-:W-:-:S04]  /*02d0*/  IADD3 R6, PT, PT, R19, R6, R17 ;  /* 0x0000000613067210 */ /* 0x000fc80007ffe011 */
[----:B------:R-:W-:-:S04]  /*02e0*/  IADD3 R6, PT, PT, R20, R6, R21 ;  /* 0x0000000614067210 */ /* 0x000fc80007ffe015 */
[----:B------:R-:W-:Y:S01]  /*02f0*/  IADD3 R25, PT, PT, R22, R6, R23 ;  /* 0x0000000616197210 */ /* 0x000fe20007ffe017 */
[----:B------:R-:W-:Y:S06]  /*0300*/  @P1 BRA `(.L_x_18) ;  /* 0xfffffffc008c1947 */ /* 0x000fec000383ffff */
.L_x_17:
[----:B------:R-:W-:Y:S05]  /*0310*/  @!P0 BRA `(.L_x_16) ;  /* 0x0000000000ac8947 */ /* 0x000fea0003800000 */
[----:B------:R-:W-:Y:S02]  /*0320*/  ISETP.GE.U32.AND P0, PT, R24, 0x8, PT ;  /* 0x000000081800780c */ /* 0x000fe40003f06070 */
[----:B------:R-:W-:-:S04]  /*0330*/  LOP3.LUT R13, R18, 0x7, RZ, 0xc0, !PT ;  /* 0x00000007120d7812 */ /* 0x000fc800078ec0ff */
[----:B------:R-:W-:-:S07]  /*0340*/  ISETP.NE.AND P1, PT, R13, RZ, PT ;  /* 0x000000ff0d00720c */ /* 0x000fce0003f25270 */
[----:B------:R-:W-:Y:S06]  /*0350*/  @!P0 BRA `(.L_x_19) ;  /* 0x00000000003c8947 */ /* 0x000fec0003800000 */
        /* <DEDUP_REMOVED lines=9> */
[----:B------:R-:W5:Y:S01]  /*03f0*/  LDG.E R11, desc[UR36][R4.64+0x38] ;  /* 0x00003824040b7981 */ /* 0x000f62000c1e1900 */
[----:B------:R-:W-:Y:S01]  /*0400*/  VIADD R0, R0, 0x8 ;  /* 0x0000000800007836 */ /* 0x000fe20000000000 */
[----:B--2---:R-:W-:-:S04]  /*0410*/  IADD3 R3, PT, PT, R3, R25, R6 ;  /* 0x0000001903037210 */ /* 0x004fc80007ffe006 */
[----:B---3--:R-:W-:-:S04]  /*0420*/  IADD3 R3, PT, PT, R7, R3, R8 ;  /* 0x0000000307037210 */ /* 0x008fc80007ffe008 */
[----:B----4-:R-:W-:-:S04]  /*0430*/  IADD3 R3, PT, PT, R9, R3, R10 ;  /* 0x0000000309037210 */ /* 0x010fc80007ffe00a */
[----:B-----5:R-:W-:-:S07]  /*0440*/  IADD3 R25, PT, PT, R11, R3, R12 ;  /* 0x000000030b197210 */ /* 0x020fce0007ffe00c */
.L_x_19:
        /* <DEDUP_REMOVED lines=10> */
[----:B------:R-:W3:Y:S01]  /*04f0*/  LDG.E R7, desc[UR36][R4.64+0x18] ;  /* 0x0000182404077981 */ /* 0x000ee2000c1e1900 */
[----:B------:R-:W-:Y:S01]  /*0500*/  VIADD R0, R0, 0x4 ;  /* 0x0000000400007836 */ /* 0x000fe20000000000 */
[----:B--2---:R-:W-:-:S04]  /*0510*/  IADD3 R3, PT, PT, R3, R25, R6 ;  /* 0x0000001903037210 */ /* 0x004fc80007ffe006 */
[----:B---3--:R-:W-:-:S07]  /*0520*/  IADD3 R25, PT, PT, R7, R3, R8 ;  /* 0x0000000307197210 */ /* 0x008fce0007ffe008 */
.L_x_20:
[----:B------:R-:W-:Y:S05]  /*0530*/  @!P1 BRA `(.L_x_16) ;  /* 0x0000000000249947 */ /* 0x000fea0003800000 */
[----:B------:R-:W0:Y:S01]  /*0540*/  LDC.64 R6, c[0x0][0x3a0] ;  /* 0x0000e800ff067b82 */ /* 0x000e220000000a00 */
[----:B------:R-:W-:-:S05]  /*0550*/  UMOV UR4, URZ ;  /* 0x000000ff00047c82 */ /* 0x000fca0008000000 */
.L_x_21:
[----:B0-----:R-:W-:-:S06]  /*0560*/  IMAD.WIDE.U32 R4, R0, 0x8, R6 ;  /* 0x0000000800047825 */ /* 0x001fcc00078e0006 */
[----:B------:R-:W2:Y:S01]  /*0570*/  LDG.E R4, desc[UR36][R4.64] ;  /* 0x0000002404047981 */ /* 0x000ea2000c1e1900 */
[----:B------:R-:W-:Y:S01]  /*0580*/  UIADD3 UR4, UPT, UPT, UR4, 0x1, URZ ;  /* 0x0000000104047890 */ /* 0x000fe2000fffe0ff */
[----:B------:R-:W-:-:S05]  /*0590*/  VIADD R0, R0, 0x1 ;  /* 0x0000000100007836 */ /* 0x000fca0000000000 */
[----:B------:R-:W-:Y:S01]  /*05a0*/  ISETP.NE.AND P0, PT, R9, UR4, PT ;  /* 0x0000000409007c0c */ /* 0x000fe2000bf05270 */
[----:B--2---:R-:W-:-:S12]  /*05b0*/  IMAD.IADD R25, R4, 0x1, R25 ;  /* 0x0000000104197824 */ /* 0x004fd800078e0219 */
[----:B------:R-:W-:Y:S05]  /*05c0*/  @P0 BRA `(.L_x_21) ;  /* 0xfffffffc00e40947 */ /* 0x000fea000383ffff */
.L_x_16:
[----:B------:R-:W0:Y:S02]  /*05d0*/  LDC.64 R4, c[0x0][0x3a0] ;  /* 0x0000e800ff047b82 */ /* 0x000e240000000a00 */
[----:B0-----:R-:W-:-:S06]  /*05e0*/  IMAD.WIDE.U32 R4, R18, 0x8, R4 ;  /* 0x0000000812047825 */ /* 0x001fcc00078e0004 */
[----:B------:R-:W2:Y:S02]  /*05f0*/  LDG.E.64 R4, desc[UR36][R4.64] ;  /* 0x0000002404047981 */ /* 0x000ea4000c1e1b00 */
[----:B--2---:R-:W-:-:S04]  /*0600*/  ISETP.NE.U32.AND P0, PT, R4, -0x1, PT ;  /* 0xffffffff0400780c */ /* 0x004fc80003f05070 */
[----:B------:R-:W-:-:S13]  /*0610*/  ISETP.NE.AND.EX P0, PT, R5, -0x1, PT, P0 ;  /* 0xffffffff0500780c */ /* 0x000fda0003f05300 */
[----:B------:R-:W-:Y:S05]  /*0620*/  @!P0 EXIT ;  /* 0x000000000000894d */ /* 0x000fea0003800000 */
[----:B------:R-:W-:Y:S01]  /*0630*/  BSSY.RECONVERGENT B7, `(.L_x_22) ;  /* 0x0000133000077945 */ /* 0x000fe20003800200 */
[----:B------:R-:W-:Y:S02]  /*0640*/  IMAD.MOV.U32 R36, RZ, RZ, RZ ;  /* 0x000000ffff247224 */ /* 0x000fe400078e00ff */
[----:B------:R-:W-:Y:S02]  /*0650*/  IMAD.MOV.U32 R23, RZ, RZ, RZ ;  /* 0x000000ffff177224 */ /* 0x000fe400078e00ff */
[----:B------:R-:W-:Y:S02]  /*0660*/  IMAD.MOV.U32 R19, RZ, RZ, RZ ;  /* 0x000000ffff137224 */ /* 0x000fe400078e00ff */
[----:B------:R-:W-:-:S07]  /*0670*/  IMAD.MOV.U32 R17, RZ, RZ, RZ ;  /* 0x000000ffff117224 */ /* 0x000fce00078e00ff */
.L_x_56:
[----:B------:R-:W-:Y:S01]  /*0680*/  ISETP.NE.U32.AND P0, PT, R4, R23, PT ;  /* 0x000000170400720c */ /* 0x000fe20003f05070 */
[----:B------:R-:W-:Y:S03]  /*0690*/  BSSY.RELIABLE B6, `(.L_x_23) ;  /* 0x0000111000067945 */ /* 0x000fe60003800100 */
[----:B------:R-:W-:-:S13]  /*06a0*/  ISETP.NE.AND.EX P0, PT, R5, R19, PT, P0 ;  /* 0x000000130500720c */ /* 0x000fda0003f05300 */
[----:B0-----:R-:W-:Y:S05]  /*06b0*/  @P0 BRA `(.L_x_24) ;  /* 0x0000000800cc0947 */ /* 0x001fea0003800000 */
[----:B------:R-:W0:Y:S01]  /*06c0*/  LDCU UR4, c[0x0][0x388] ;  /* 0x00007100ff0477ac */ /* 0x000e220008000800 */
[----:B------:R-:W1:Y:S01]  /*06d0*/  LDC.64 R6, c[0x0][0x380] ;  /* 0x0000e000ff067b82 */ /* 0x000e620000000a00 */
[----:B------:R-:W-:Y:S01]  /*06e0*/  SHF.R.S32.HI R37, RZ, 0x1f, R36 ;  /* 0x0000001fff257819 */ /* 0x000fe20000011424 */
[----:B------:R-:W-:Y:S01]  /*06f0*/  BSSY.RECONVERGENT B0, `(.L_x_25) ;  /* 0x000004a000007945 */ /* 0x000fe20003800200 */
[----:B0-----:R-:W-:-:S06]  /*0700*/  USHF.R.S32.HI UR5, URZ, 0x1f, UR4 ;  /* 0x0000001fff057899 */ /* 0x001fcc0008011404 */
[C---:B-1----:R-:W-:Y:S02]  /*0710*/  IMAD R0, R6.reuse, UR5, RZ ;  /* 0x0000000506007c24 */ /* 0x042fe4000f8e02ff */
[----:B------:R-:W-:-:S04]  /*0720*/  IMAD.WIDE.U32 R4, R6, UR4, RZ ;  /* 0x0000000406047c25 */ /* 0x000fc8000f8e00ff */
[----:B------:R-:W-:Y:S01]  /*0730*/  IMAD R3, R7, UR4, R0 ;  /* 0x0000000407037c24 */ /* 0x000fe2000f8e0200 */
[----:B------:R-:W-:-:S03]  /*0740*/  ISETP.GT.U32.AND P0, PT, R4, R36, PT ;  /* 0x000000240400720c */ /* 0x000fc60003f04070 */
[----:B------:R-:W-:-:S05]  /*0750*/  IMAD.IADD R3, R5, 0x1, R3 ;  /* 0x0000000105037824 */ /* 0x000fca00078e0203 */
[----:B------:R-:W-:-:S13]  /*0760*/  ISETP.GT.U32.AND.EX P0, PT, R3, R37, PT, P0 ;  /* 0x000000250300720c */ /* 0x000fda0003f04100 */
[----:B------:R-:W-:Y:S05]  /*0770*/  @!P0 BRA `(.L_x_26) ;  /* 0x0000000400048947 */ /* 0x000fea0003800000 */
[----:B------:R-:W0:Y:S01]  /*0780*/  LDC.64 R6, c[0x0][0x3b0] ;  /* 0x0000ec00ff067b82 */ /* 0x000e220000000a00 */
[--C-:B------:R-:W-:Y:S01]  /*0790*/  IMAD.IADD R0, R4, 0x1, -R36.reuse ;  /* 0x0000000104007824 */ /* 0x100fe200078e0a24 */
[----:B------:R-:W-:Y:S01]  /*07a0*/  BSSY.RECONVERGENT B1, `(.L_x_27) ;  /* 0x0000023000017945 */ /* 0x000fe20003800200 */
[----:B------:R-:W-:Y:S02]  /*07b0*/  IMAD.MOV.U32 R27, RZ, RZ, R36 ;  /* 0x000000ffff1b7224 */ /* 0x000fe400078e0024 */
[----:B------:R-:W-:Y:S01]  /*07c0*/  IMAD.MOV.U32 R29, RZ, RZ, R37 ;  /* 0x000000ffff1d7224 */ /* 0x000fe200078e0025 */
[----:B------:R-:W-:-:S04]  /*07d0*/  LOP3.LUT R0, R0, 0x3, RZ, 0xc0, !PT ;  /* 0x0000000300007812 */ /* 0x000fc800078ec0ff */
[----:B------:R-:W-:-:S04]  /*07e0*/  ISETP.NE.U32.AND P0, PT, R0, RZ, PT ;  /* 0x000000ff0000720c */ /* 0x000fc80003f05070 */
[----:B------:R-:W-:Y:S02]  /*07f0*/  ISETP.NE.AND.EX P0, PT, RZ, RZ, PT, P0 ;  /* 0x000000ffff00720c */ /* 0x000fe40003f05300 */
[----:B0-----:R-:W-:-:S04]  /*0800*/  LEA R6, P1, R18, R6, 0x3 ;  /* 0x0000000612067211 */ /* 0x001fc800078218ff */
[----:B------:R-:W-:-:S07]  /*0810*/  LEA.HI.X R7, R18, R7, RZ, 0x3, P1 ;  /* 0x0000000712077211 */ /* 0x000fce00008f1cff */
[----:B------:R-:W-:Y:S05]  /*0820*/  @!P0 BRA `(.L_x_28) ;  /* 0x0000000000688947 */ /* 0x000fea0003800000 */
[----:B------:R-:W2:Y:S01]  /*0830*/  LDG.E.64 R8, desc[UR36][R6.64] ;  /* 0x0000002406087981 */ /* 0x000ea2000c1e1b00 */
[C---:B------:R-:W-:Y:S01]  /*0840*/  IMAD.SHL.U32 R13, R36.reuse, 0x4, RZ ;  /* 0x00000004240d7824 */ /* 0x040fe200078e00ff */
[----:B------:R-:W-:-:S04]  /*0850*/  SHF.L.U64.HI R11, R36, 0x2, R37 ;  /* 0x00000002240b7819 */ /* 0x000fc80000010225 */
[----:B--2---:R-:W-:-:S05]  /*0860*/  IADD3 R8, P0, PT, R8, R13, RZ ;  /* 0x0000000d08087210 */ /* 0x004fca0007f1e0ff */
[----:B------:R-:W-:-:S05]  /*0870*/  IMAD.X R9, R9, 0x1, R11, P0 ;  /* 0x0000000109097824 */ /* 0x000fca00000e060b */
[----:B------:R-:W2:Y:S02]  /*0880*/  LD.E R22, desc[UR36][R8.64] ;  /* 0x0000002408167980 */ /* 0x000ea4000c101900 */
[----:B--2---:R-:W-:-:S13]  /*0890*/  ISETP.NE.AND P0, PT, R22, -0x1, PT ;  /* 0xffffffff1600780c */ /* 0x004fda0003f05270 */
[----:B------:R-:W-:Y:S05]  /*08a0*/  @P0 BRA `(.L_x_29) ;  /* 0x00000008001c0947 */ /* 0x000fea0003800000 */
[----:B------:R-:W-:Y:S02]  /*08b0*/  ISETP.NE.U32.AND P0, PT, R0, 0x1, PT ;  /* 0x000000010000780c */ /* 0x000fe40003f05070 */
[----:B------:R-:W-:Y:S02]  /*08c0*/  IADD3 R27, P1, PT, R36, 0x1, RZ ;  /* 0x00000001241b7810 */ /* 0x000fe40007f3e0ff */
[----:B------:R-:W-:-:S03]  /*08d0*/  ISETP.NE.AND.EX P0, PT, RZ, RZ, PT, P0 ;  /* 0x000000ffff00720c */ /* 0x000fc60003f05300 */
[----:B------:R-:W-:-:S10]  /*08e0*/  IMAD.X R29, RZ, RZ, R37, P1 ;  /* 0x000000ffff1d7224 */ /* 0x000fd400008e0625 */
[----:B------:R-:W-:Y:S05]  /*08f0*/  @!P0 BRA `(.L_x_28) ;  /* 0x0000000000348947 */ /* 0x000fea0003800000 */
        /* <DEDUP_REMOVED lines=11> */
[----:B------:R-:W-:-:S05]  /*09b0*/  IADD3 R27, P0, PT, R36, 0x3, RZ ;  /* 0x00000003241b7810 */ /* 0x000fca0007f1e0ff */
[----:B------:R-:W-:-:S08]  /*09c0*/  IMAD.X R29, RZ, RZ, R37, P0 ;  /* 0x000000ffff1d7224 */ /* 0x000fd000000e0625 */
.L_x_28:
[----:B------:R-:W-:Y:S05]  /*09d0*/  BSYNC.RECONVERGENT B1 ;  /* 0x0000000000017941 */ /* 0x000fea0003800200 */
.L_x_27:
[----:B------:R-:W-:-:S04]  /*09e0*/  IADD3 R0, P1, PT, R36, -R4, RZ ;  /* 0x8000000424007210 */ /* 0x000fc80007f3e0ff */
[----:B------:R-:W-:Y:S01]  /*09f0*/  ISETP.GT.U32.AND P0, PT, R0, -0x4, PT ;  /* 0xfffffffc0000780c */ /* 0x000fe20003f04070 */
[----:B------:R-:W-:-:S05]  /*0a00*/  IMAD.X R0, R37, 0x1, ~R3, P1 ;  /* 0x0000000125007824 */ /* 0x000fca00008e0e03 */
[----:B------:R-:W-:-:S13]  /*0a10*/  ISETP.GT.U32.AND.EX P0, PT, R0, -0x1, PT, P0 ;  /* 0xffffffff0000780c */ /* 0x000fda0003f04100 */
[----:B------:R-:W-:Y:S05]  /*0a20*/  @P0 BRA `(.L_x_26) ;  /* 0x0000000000580947 */ /* 0x000fea0003800000 */
[----:B------:R-:W5:Y:S01]  /*0a30*/  LDG.E.64 R6, desc[UR36][R6.64] ;  /* 0x0000002406067981 */ /* 0x000f62000c1e1b00 */
[----:B------:R-:W-:Y:S01]  /*0a40*/  BSSY.RECONVERGENT B1, `(.L_x_26) ;  /* 0x0000014000017945 */ /* 0x000fe20003800200 */
.L_x_36:
[----:B-----5:R-:W-:-:S04]  /*0a50*/  LEA R8, P0, R27, R6, 0x2 ;  /* 0x000000061b087211 */ /* 0x020fc800078010ff */
[----:B------:R-:W-:-:S05]  /*0a60*/  LEA.HI.X R9, R27, R7, R29, 0x2, P0 ;  /* 0x000000071b097211 */ /* 0x000fca00000f141d */
[----:B------:R-:W2:Y:S02]  /*0a70*/  LD.E R28, desc[UR36][R8.64] ;  /* 0x00000024081c7980 */ /* 0x000ea4000c101900 */
[----:B--2---:R-:W-:-:S13]  /*0a80*/  ISETP.NE.AND P0, PT, R28, -0x1, PT ;  /* 0xffffffff1c00780c */ /* 0x004fda0003f05270 */
[----:B------:R-:W-:Y:S05]  /*0a90*/  @P0 BRA `(.L_x_32) ;  /* 0x0000000000f80947 */ /* 0x000fea0003800000 */
        /* <DEDUP_REMOVED lines=9> */
[----:B------:R-:W-:-:S05]  /*0b30*/  IADD3 R27, P0, PT, R27, 0x4, RZ ;  /* 0x000000041b1b7810 */ /* 0x000fca0007f1e0ff */
[----:B------:R-:W-:Y:S01]  /*0b40*/  IMAD.X R29, RZ, RZ, R29, P0 ;  /* 0x000000ffff1d7224 */ /* 0x000fe200000e061d */
[----:B------:R-:W-:-:S04]  /*0b50*/  ISETP.GE.U32.AND P0, PT, R27, R4, PT ;  /* 0x000000041b00720c */ /* 0x000fc80003f06070 */
[----:B------:R-:W-:-:S13]  /*0b60*/  ISETP.GE.U32.AND.EX P0, PT, R29, R3, PT, P0 ;  /* 0x000000031d00720c */ /* 0x000fda0003f06100 */
[----:B------:R-:W-:Y:S05]  /*0b70*/  @!P0 BRA `(.L_x_36) ;  /* 0xfffffffc00b48947 */ /* 0x000fea000383ffff */
[----:B------:R-:W-:Y:S05]  /*0b80*/  BSYNC.RECONVERGENT B1 ;  /* 0x0000000000017941 */ /* 0x000fea0003800200 */
.L_x_26:
[----:B------:R-:W-:Y:S05]  /*0b90*/  BSYNC.RECONVERGENT B0 ;  /* 0x0000000000007941 */ /* 0x000fea0003800200 */
.L_x_25:
[----:B------:R-:W-:Y:S05]  /*0ba0*/  BRA `(.L_x_37) ;  /* 0x0000000800fc7947 */ /* 0x000fea0003800000 */
.L_x_35:
[----:B------:R-:W-:Y:S01]  /*0bb0*/  IADD3 R10, P0, PT, R27, 0x3, RZ ;  /* 0x000000031b0a7810 */ /* 0x000fe20007f1e0ff */
[----:B------:R0:W-:Y:S01]  /*0bc0*/  STL [R1+0x10], R0 ;  /* 0x0000100001007387 */ /* 0x0001e20000100800 */
[----:B------:R-:W-:Y:S01]  /*0bd0*/  MOV R8, 0x20 ;  /* 0x0000002000087802 */ /* 0x000fe20000000f00 */
[----:B------:R-:W1:Y:S01]  /*0be0*/  LDCU.64 UR4, c[0x4][0x8] ;  /* 0x01000100ff0477ac */ /* 0x000e620008000a00 */
[----:B------:R-:W-:Y:S01]  /*0bf0*/  IMAD.MOV.U32 R6, RZ, RZ, R16 ;  /* 0x000000ffff067224 */ /* 0x000fe200078e0010 */
[----:B------:R0:W-:Y:S01]  /*0c00*/  STL [R1], R18 ;  /* 0x0000001201007387 */ /* 0x0001e20000100800 */
[----:B------:R-:W-:Y:S02]  /*0c10*/  IMAD.X R11, RZ, RZ, R29, P0 ;  /* 0x000000ffff0b7224 */ /* 0x000fe400000e061d */
[----:B------:R-:W2:Y:S01]  /*0c20*/  LDC.64 R8, c[0x4][R8] ;  /* 0x0100000008087b82 */ /* 0x000ea20000000a00 */
[----:B------:R-:W-:Y:S02]  /*0c30*/  IMAD.MOV.U32 R7, RZ, RZ, R2 ;  /* 0x000000ffff077224 */ /* 0x000fe400078e0002 */
[----:B------:R0:W-:Y:S01]  /*0c40*/  STL.64 [R1+0x8], R10 ;  /* 0x0000080a01007387 */ /* 0x0001e20000100a00 */
[----:B-1----:R-:W-:-:S02]  /*0c50*/  IMAD.U32 R4, RZ, RZ, UR4 ;  /* 0x00000004ff047e24 */ /* 0x002fc4000f8e00ff */
[----:B0-----:R-:W-:-:S07]  /*0c60*/  IMAD.U32 R5, RZ, RZ, UR5 ;  /* 0x00000005ff057e24 */ /* 0x001fce000f8e00ff */
[----:B------:R-:W-:-:S07]  /*0c70*/  LEPC R20, `(.L_x_38) ;  /* 0x000000001014794e */ /* 0x000fce0000000000 */
[----:B--2---:R-:W-:Y:S05]  /*0c80*/  CALL.ABS.NOINC R8 ;  /* 0x0000000008007343 */ /* 0x004fea0003c00000 */
.L_x_38:
[----:B------:R-:W-:Y:S05]  /*0c90*/  BPT.TRAP 0x1 ;  /* 0x000000040000795c */ /* 0x000fea0000300000 */
.L_x_34:
        /* <DEDUP_REMOVED lines=14> */
.L_x_39:
[----:B------:R-:W-:Y:S05]  /*0d80*/  BPT.TRAP 0x1 ;  /* 0x000000040000795c */ /* 0x000fea0000300000 */
.L_x_33:
        /* <DEDUP_REMOVED lines=14> */
.L_x_40:
[----:B------:R-:W-:Y:S05]  /*0e70*/  BPT.TRAP 0x1 ;  /* 0x000000040000795c */ /* 0x000fea0000300000 */
.L_x_32:
[----:B------:R0:W-:Y:S01]  /*0e80*/  STL [R1+0x10], R28 ;  /* 0x0000101c01007387 */ /* 0x0001e20000100800 */
[----:B------:R-:W-:Y:S01]  /*0e90*/  MOV R8, 0x20 ;  /* 0x0000002000087802 */ /* 0x000fe20000000f00 */
[----:B------:R-:W1:Y:S01]  /*0ea0*/  LDCU.64 UR4, c[0x4][0x8] ;  /* 0x01000100ff0477ac */ /* 0x000e620008000a00 */
[----:B------:R-:W-:Y:S01]  /*0eb0*/  IMAD.MOV.U32 R6, RZ, RZ, R16 ;  /* 0x000000ffff067224 */ /* 0x000fe200078e0010 */
[----:B------:R2:W-:Y:S01]  /*0ec0*/  STL [R1], R18 ;  /* 0x0000001201007387 */ /* 0x0005e20000100800 */
[----:B------:R-:W-:Y:S02]  /*0ed0*/  IMAD.MOV.U32 R7, RZ, RZ, R2 ;  /* 0x000000ffff077224 */ /* 0x000fe400078e0002 */
[----:B------:R-:W3:Y:S01]  /*0ee0*/  LDC.64 R8, c[0x4][R8] ;  /* 0x0100000008087b82 */ /* 0x000ee20000000a00 */
[----:B0-----:R-:W-:-:S05]  /*0ef0*/  IMAD.MOV.U32 R28, RZ, RZ, R27 ;  /* 0x000000ffff1c7224 */ /* 0x001fca00078e001b */
[----:B------:R2:W-:Y:S01]  /*0f00*/  STL.64 [R1+0x8], R28 ;  /* 0x0000081c01007387 */ /* 0x0005e20000100a00 */
[----:B-1----:R-:W-:Y:S02]  /*0f10*/  IMAD.U32 R4, RZ, RZ, UR4 ;  /* 0x00000004ff047e24 */ /* 0x002fe4000f8e00ff */
[----:B------:R-:W-:-:S07]  /*0f20*/  IMAD.U32 R5, RZ, RZ, UR5 ;  /* 0x00000005ff057e24 */ /* 0x000fce000f8e00ff */
[----:B------:R-:W-:-:S07]  /*0f30*/  LEPC R20, `(.L_x_41) ;  /* 0x000000001014794e */ /* 0x000fce0000000000 */
[----:B--23--:R-:W-:Y:S05]  /*0f40*/  CALL.ABS.NOINC R8 ;  /* 0x0000000008007343 */ /* 0x00cfea0003c00000 */
.L_x_41:
[----:B------:R-:W-:Y:S05]  /*0f50*/  BPT.TRAP 0x1 ;  /* 0x000000040000795c */ /* 0x000fea0000300000 */
.L_x_31:
[----:B------:R-:W-:Y:S01]  /*0f60*/  MOV R8, 0x20 ;  /* 0x0000002000087802 */ /* 0x000fe20000000f00 */
[----:B------:R-:W-:Y:S01]  /*0f70*/  IMAD.MOV.U32 R28, RZ, RZ, R27 ;  /* 0x000000ffff1c7224 */ /* 0x000fe200078e001b */
[----:B------:R0:W-:Y:S01]  /*0f80*/  STL [R1], R18 ;  /* 0x0000001201007387 */ /* 0x0001e20000100800 */
[----:B------:R-:W1:Y:S01]  /*0f90*/  LDCU.64 UR4, c[0x4][0x8] ;  /* 0x01000100ff0477ac */ /* 0x000e620008000a00 */
[----:B------:R-:W-:Y:S02]  /*0fa0*/  IMAD.MOV.U32 R6, RZ, RZ, R16 ;  /* 0x000000ffff067224 */ /* 0x000fe400078e0010 */
[----:B------:R0:W-:Y:S01]  /*0fb0*/  STL.64 [R1+0x8], R28 ;  /* 0x0000081c01007387 */ /* 0x0001e20000100a00 */
[----:B------:R-:W2:Y:S01]  /*0fc0*/  LDC.64 R8, c[0x4][R8] ;  /* 0x0100000008087b82 */ /* 0x000ea20000000a00 */
[----:B------:R-:W-:Y:S02]  /*0fd0*/  IMAD.MOV.U32 R7, RZ, RZ, R2 ;  /* 0x000000ffff077224 */ /* 0x000fe400078e0002 */
[----:B------:R0:W-:Y:S01]  /*0fe0*/  STL [R1+0x10], R26 ;  /* 0x0000101a01007387 */ /* 0x0001e20000100800 */
[----:B-1----:R-:W-:-:S02]  /*0ff0*/  IMAD.U32 R4, RZ, RZ, UR4 ;  /* 0x00000004ff047e24 */ /* 0x002fc4000f8e00ff */
[----:B0-----:R-:W-:-:S07]  /*1000*/  IMAD.U32 R5, RZ, RZ, UR5 ;  /* 0x00000005ff057e24 */ /* 0x001fce000f8e00ff */
[----:B------:R-:W-:-:S07]  /*1010*/  LEPC R20, `(.L_x_42) ;  /* 0x000000001014794e */ /* 0x000fce0000000000 */
[----:B--2---:R-:W-:Y:S05]  /*1020*/  CALL.ABS.NOINC R8 ;  /* 0x0000000008007343 */ /* 0x004fea0003c00000 */
.L_x_42:
[----:B------:R-:W-:Y:S05]  /*1030*/  BPT.TRAP 0x1 ;  /* 0x000000040000795c */ /* 0x000fea0000300000 */
.L_x_30:
        /* <DEDUP_REMOVED lines=13> */
.L_x_43:
[----:B------:R-:W-:Y:S05]  /*1110*/  BPT.TRAP 0x1 ;  /* 0x000000040000795c */ /* 0x000fea0000300000 */
.L_x_29:
[----:B------:R-:W-:Y:S01]  /*1120*/  MOV R8, 0x20 ;  /* 0x0000002000087802 */ /* 0x000fe20000000f00 */
[----:B------:R0:W-:Y:S01]  /*1130*/  STL.64 [R1+0x8], R36 ;  /* 0x0000082401007387 */ /* 0x0001e20000100a00 */
[----:B------:R-:W1:Y:S01]  /*1140*/  LDCU.64 UR4, c[0x4][0x8] ;  /* 0x01000100ff0477ac */ /* 0x000e620008000a00 */
[----:B------:R-:W-:Y:S02]  /*1150*/  IMAD.MOV.U32 R6, RZ, RZ, R16 ;  /* 0x000000ffff067224 */ /* 0x000fe400078e0010 */
[----:B------:R0:W-:Y:S01]  /*1160*/  STL [R1], R18 ;  /* 0x0000001201007387 */ /* 0x0001e20000100800 */
[----:B------:R-:W2:Y:S01]  /*1170*/  LDC.64 R8, c[0x4][R8] ;  /* 0x0100000008087b82 */ /* 0x000ea20000000a00 */
[----:B------:R-:W-:Y:S02]  /*1180*/  IMAD.MOV.U32 R7, RZ, RZ, R2 ;  /* 0x000000ffff077224 */ /* 0x000fe400078e0002 */
[----:B------:R0:W-:Y:S01]  /*1190*/  STL [R1+0x10], R22 ;  /* 0x0000101601007387 */ /* 0x0001e20000100800 */
[----:B-1----:R-:W-:-:S02]  /*11a0*/  IMAD.U32 R4, RZ, RZ, UR4 ;  /* 0x00000004ff047e24 */ /* 0x002fc4000f8e00ff */
[----:B0-----:R-:W-:-:S07]  /*11b0*/  IMAD.U32 R5, RZ, RZ, UR5 ;  /* 0x00000005ff057e24 */ /* 0x001fce000f8e00ff */
[----:B------:R-:W-:-:S07]  /*11c0*/  LEPC R20, `(.L_x_44) ;  /* 0x000000001014794e */ /* 0x000fce0000000000 */
[----:B--2---:R-:W-:Y:S05]  /*11d0*/  CALL.ABS.NOINC R8 ;  /* 0x0000000008007343 */ /* 0x004fea0003c00000 */
.L_x_44:
[----:B------:R-:W-:Y:S05]  /*11e0*/  BPT.TRAP 0x1 ;  /* 0x000000040000795c */ /* 0x000fea0000300000 */
.L_x_24:
[----:B------:R-:W0:Y:S01]  /*11f0*/  LDC.64 R4, c[0x0][0x398] ;  /* 0x0000e600ff047b82 */ /* 0x000e220000000a00 */
[----:B------:R-:W-:-:S07]  /*1200*/  IMAD.IADD R3, R25, 0x1, R23 ;  /* 0x0000000119037824 */ /* 0x000fce00078e0217 */
[----:B------:R-:W1:Y:S01]  /*1210*/  LDC.64 R8, c[0x0][0x3b0] ;  /* 0x0000ec00ff087b82 */ /* 0x000e620000000a00 */
[----:B0-----:R-:W-:-:S06]  /*1220*/  IMAD.WIDE R4, R3, 0x8, R4 ;  /* 0x0000000803047825 */ /* 0x001fcc00078e0204 */
[----:B------:R-:W2:Y:S01]  /*1230*/  LDG.E.64 R4, desc[UR36][R4.64] ;  /* 0x0000002404047981 */ /* 0x000ea2000c1e1b00 */
[----:B------:R-:W-:Y:S01]  /*1240*/  SHF.R.S32.HI R3, RZ, 0x1f, R17 ;  /* 0x0000001fff037819 */ /* 0x000fe20000011411 */
[----:B------:R-:W-:Y:S01]  /*1250*/  BSSY.RELIABLE B0, `(.L_x_45) ;  /* 0x0000031000007945 */ /* 0x000fe20003800100 */
[----:B-1----:R-:W-:-:S04]  /*1260*/  LEA R8, P1, R18, R8, 0x3 ;  /* 0x0000000812087211 */ /* 0x002fc800078218ff */
[----:B------:R-:W-:Y:S02]  /*1270*/  LEA.HI.X R9, R18, R9, RZ, 0x3, P1 ;  /* 0x0000000912097211 */ /* 0x000fe400008f1cff */
[----:B--2---:R-:W-:-:S04]  /*1280*/  ISETP.GT.U32.AND P0, PT, R4, R17, PT ;  /* 0x000000110400720c */ /* 0x004fc80003f04070 */
[----:B------:R-:W-:-:S13]  /*1290*/  ISETP.GT.U32.AND.EX P0, PT, R5, R3, PT, P0 ;  /* 0x000000030500720c */ /* 0x000fda0003f04100 */
[----:B------:R-:W-:Y:S05]  /*12a0*/  @!P0 BRA `(.L_x_46) ;  /* 0x0000000000ac8947 */ /* 0x000fea0003800000 */
.L_x_51:
[----:B0-----:R-:W0:Y:S01]  /*12b0*/  LDCU.64 UR4, c[0x0][0x3a8] ;  /* 0x00007500ff0477ac */ /* 0x001e220008000a00 */
[----:B------:R-:W-:Y:S02]  /*12c0*/  IMAD.MOV.U32 R6, RZ, RZ, R17 ;  /* 0x000000ffff067224 */ /* 0x000fe400078e0011 */
[----:B------:R-:W-:Y:S01]  /*12d0*/  IMAD.MOV.U32 R7, RZ, RZ, R3 ;  /* 0x000000ffff077224 */ /* 0x000fe200078e0003 */
[----:B------:R-:W1:Y:S01]  /*12e0*/  LDCU.64 UR6, c[0x0][0x390] ;  /* 0x00007200ff0677ac */ /* 0x000e620008000a00 */
[----:B0-----:R-:W-:-:S04]  /*12f0*/  IMAD.WIDE.U32 R6, R18, UR4, R6 ;  /* 0x0000000412067c25 */ /* 0x001fc8000f8e0006 */
[----:B------:R-:W-:Y:S01]  /*1300*/  IMAD R3, R18, UR5, R7 ;  /* 0x0000000512037c24 */ /* 0x000fe2000f8e0207 */
[----:B-1----:R-:W-:-:S04]  /*1310*/  LEA R10, P0, R6, UR6, 0x3 ;  /* 0x00000006060a7c11 */ /* 0x002fc8000f8018ff */
[----:B------:R-:W-:-:S05]  /*1320*/  LEA.HI.X R11, R6, UR7, R3, 0x3, P0 ;  /* 0x00000007060b7c11 */ /* 0x000fca00080f1c03 */
[----:B------:R-:W2:Y:S01]  /*1330*/  LDG.E.64 R6, desc[UR36][R10.64] ;  /* 0x000000240a067981 */ /* 0x000ea2000c1e1b00 */
[----:B------:R-:W-:Y:S01]  /*1340*/  SHF.R.S32.HI R3, RZ, 0x1f, R36 ;  /* 0x0000001fff037819 */ /* 0x000fe20000011424 */
[----:B------:R-:W-:Y:S01]  /*1350*/  BSSY.RELIABLE B1, `(.L_x_47) ;  /* 0x000001a000017945 */ /* 0x000fe20003800100 */
[----:B--2---:R-:W-:-:S04]  /*1360*/  IADD3 R0, P1, PT, R6, R36, RZ ;  /* 0x0000002406007210 */ /* 0x004fc80007f3e0ff */
[----:B------:R-:W-:Y:S01]  /*1370*/  ISETP.GT.U32.AND P0, PT, R0, R36, PT ;  /* 0x000000240000720c */ /* 0x000fe20003f04070 */
[----:B------:R-:W-:-:S05]  /*1380*/  IMAD.X R12, R7, 0x1, R3, P1 ;  /* 0x00000001070c7824 */ /* 0x000fca00008e0603 */
[----:B------:R-:W-:-:S13]  /*1390*/  ISETP.GT.U32.AND.EX P0, PT, R12, R3, PT, P0 ;  /* 0x000000030c00720c */ /* 0x000fda0003f04100 */
[----:B------:R-:W-:Y:S05]  /*13a0*/  @!P0 BRA `(.L_x_48) ;  /* 0x0000000000508947 */ /* 0x000fea0003800000 */
[----:B------:R0:W5:Y:S01]  /*13b0*/  LDG.E.64 R10, desc[UR36][R8.64] ;  /* 0x00000024080a7981 */ /* 0x000162000c1e1b00 */
[C-C-:B------:R-:W-:Y:S01]  /*13c0*/  SHF.L.U64.HI R13, R36.reuse, 0x2, R3.reuse ;  /* 0x00000002240d7819 */ /* 0x140fe20000010203 */
[----:B------:R-:W-:Y:S02]  /*13d0*/  IMAD.MOV.U32 R31, RZ, RZ, R3 ;  /* 0x000000ffff1f7224 */ /* 0x000fe400078e0003 */
[----:B------:R-:W-:Y:S02]  /*13e0*/  IMAD.SHL.U32 R3, R36, 0x4, RZ ;  /* 0x0000000424037824 */ /* 0x000fe400078e00ff */
[----:B------:R-:W-:-:S07]  /*13f0*/  IMAD.MOV.U32 R33, RZ, RZ, R36 ;  /* 0x000000ffff217224 */ /* 0x000fce00078e0024 */
.L_x_50:
[----:B-----5:R-:W-:-:S05]  /*1400*/  IADD3 R34, P0, PT, R10, R3, RZ ;  /* 0x000000030a227210 */ /* 0x020fca0007f1e0ff */
[----:B------:R-:W-:-:S05]  /*1410*/  IMAD.X R35, R11, 0x1, R13, P0 ;  /* 0x000000010b237824 */ /* 0x000fca00000e060d */
[----:B------:R-:W2:Y:S02]  /*1420*/  LD.E R34, desc[UR36][R34.64] ;  /* 0x0000002422227980 */ /* 0x000ea4000c101900 */
[----:B--2---:R-:W-:-:S13]  /*1430*/  ISETP.NE.AND P0, PT, R34, -0x1, PT ;  /* 0xffffffff2200780c */ /* 0x004fda0003f05270 */
[----:B------:R-:W-:Y:S05]  /*1440*/  @P0 BREAK.RELIABLE B1 ;  /* 0x0000000000010942 */ /* 0x000fea0003800100 */
[----:B------:R-:W-:Y:S05]  /*1450*/  @P0 BREAK.RELIABLE B0 ;  /* 0x0000000000000942 */ /* 0x000fea0003800100 */
[----:B------:R-:W-:Y:S05]  /*1460*/  @P0 BREAK.RELIABLE B6 ;  /* 0x0000000000060942 */ /* 0x000fea0003800100 */
[----:B------:R-:W-:Y:S05]  /*1470*/  @P0 BRA `(.L_x_49) ;  /* 0x0000000400380947 */ /* 0x000fea0003800000 */
[----:B------:R-:W-:Y:S02]  /*1480*/  IADD3 R33, P0, PT, R33, 0x1, RZ ;  /* 0x0000000121217810 */ /* 0x000fe40007f1e0ff */
[----:B------:R-:W-:-:S03]  /*1490*/  IADD3 R3, P1, PT, R3, 0x4, RZ ;  /* 0x0000000403037810 */ /* 0x000fc60007f3e0ff */
[----:B------:R-:W-:Y:S01]  /*14a0*/  IMAD.X R31, RZ, RZ, R31, P0 ;  /* 0x000000ffff1f7224 */ /* 0x000fe200000e061f */
[----:B------:R-:W-:Y:S01]  /*14b0*/  ISETP.GE.U32.AND P0, PT, R33, R0, PT ;  /* 0x000000002100720c */ /* 0x000fe20003f06070 */
[----:B------:R-:W-:-:S03]  /*14c0*/  IMAD.X R13, RZ, RZ, R13, P1 ;  /* 0x000000ffff0d7224 */ /* 0x000fc600008e060d */
[----:B------:R-:W-:-:S13]  /*14d0*/  ISETP.GE.U32.AND.EX P0, PT, R31, R12, PT, P0 ;  /* 0x0000000c1f00720c */ /* 0x000fda0003f06100 */
[----:B------:R-:W-:Y:S05]  /*14e0*/  @!P0 BRA `(.L_x_50) ;  /* 0xfffffffc00c48947 */ /* 0x000fea000383ffff */
.L_x_48:
[----:B------:R-:W-:Y:S05]  /*14f0*/  BSYNC.RELIABLE B1 ;  /* 0x0000000000017941 */ /* 0x000fea0003800100 */
.L_x_47:
[----:B------:R-:W-:Y:S02]  /*1500*/  VIADD R17, R17, 0x1 ;  /* 0x0000000111117836 */ /* 0x000fe40000000000 */
[----:B------:R-:W-:-:S03]  /*1510*/  IMAD.IADD R36, R6, 0x1, R36 ;  /* 0x0000000106247824 */ /* 0x000fc600078e0224 */
[----:B------:R-:W-:Y:S02]  /*1520*/  ISETP.GT.U32.AND P0, PT, R4, R17, PT ;  /* 0x000000110400720c */ /* 0x000fe40003f04070 */
[----:B------:R-:W-:-:S04]  /*1530*/  SHF.R.S32.HI R3, RZ, 0x1f, R17 ;  /* 0x0000001fff037819 */ /* 0x000fc80000011411 */
[----:B------:R-:W-:-:S13]  /*1540*/  ISETP.GT.U32.AND.EX P0, PT, R5, R3, PT, P0 ;  /* 0x000000030500720c */ /* 0x000fda0003f04100 */
[----:B------:R-:W-:Y:S05]  /*1550*/  @P0 BRA `(.L_x_51) ;  /* 0xfffffffc00540947 */ /* 0x000fea000383ffff */
.L_x_46:
[----:B------:R-:W-:Y:S05]  /*1560*/  BSYNC.RELIABLE B0 ;  /* 0x0000000000007941 */ /* 0x000fea0003800100 */
.L_x_45:
[----:B------:R-:W1:Y:S01]  /*1570*/  LDCU.64 UR4, c[0x0][0x3a8] ;  /* 0x00007500ff0477ac */ /* 0x000e620008000a00 */
[----:B------:R-:W2:Y:S01]  /*1580*/  LDCU.64 UR6, c[0x0][0x390] ;  /* 0x00007200ff0677ac */ /* 0x000ea20008000a00 */
[----:B-1----:R-:W-:-:S04]  /*1590*/  IMAD.WIDE.U32 R6, R18, UR4, R4 ;  /* 0x0000000412067c25 */ /* 0x002fc8000f8e0004 */
[----:B------:R-:W-:Y:S01]  /*15a0*/  IMAD R3, R18, UR5, R7 ;  /* 0x0000000512037c24 */ /* 0x000fe2000f8e0207 */
[----:B--2---:R-:W-:-:S04]  /*15b0*/  LEA R10, P0, R6, UR6, 0x3 ;  /* 0x00000006060a7c11 */ /* 0x004fc8000f8018ff */
[----:B------:R-:W-:-:S05]  /*15c0*/  LEA.HI.X R11, R6, UR7, R3, 0x3, P0 ;  /* 0x00000007060b7c11 */ /* 0x000fca00080f1c03 */
[----:B------:R-:W2:Y:S01]  /*15d0*/  LDG.E.64 R6, desc[UR36][R10.64] ;  /* 0x000000240a067981 */ /* 0x000ea2000c1e1b00 */
[----:B------:R-:W-:Y:S01]  /*15e0*/  SHF.R.S32.HI R14, RZ, 0x1f, R36 ;  /* 0x0000001fff0e7819 */ /* 0x000fe20000011424 */
[----:B------:R-:W-:Y:S01]  /*15f0*/  BSSY.RECONVERGENT B0, `(.L_x_52) ;  /* 0x0000018000007945 */ /* 0x000fe20003800200 */
[----:B--2---:R-:W-:-:S04]  /*1600*/  IADD3 R17, P1, PT, R6, R36, RZ ;  /* 0x0000002406117210 */ /* 0x004fc80007f3e0ff */
[----:B------:R-:W-:Y:S01]  /*1610*/  ISETP.GT.U32.AND P0, PT, R17, R36, PT ;  /* 0x000000241100720c */ /* 0x000fe20003f04070 */
[----:B------:R-:W-:-:S05]  /*1620*/  IMAD.X R21, R7, 0x1, R14, P1 ;  /* 0x0000000107157824 */ /* 0x000fca00008e060e */
[----:B------:R-:W-:-:S13]  /*1630*/  ISETP.GT.U32.AND.EX P0, PT, R21, R14, PT, P0 ;  /* 0x0000000e1500720c */ /* 0x000fda0003f04100 */
[----:B------:R-:W-:Y:S05]  /*1640*/  @!P0 BRA `(.L_x_53) ;  /* 0x0000000000488947 */ /* 0x000fea0003800000 */
[----:B------:R1:W5:Y:S01]  /*1650*/  LDG.E.64 R10, desc[UR36][R8.64] ;  /* 0x00000024080a7981 */ /* 0x000362000c1e1b00 */
[----:B------:R-:W-:Y:S01]  /*1660*/  IADD3 R20, P0, PT, R4, -R36, RZ ;  /* 0x8000002404147210 */ /* 0x000fe20007f1e0ff */
[----:B------:R-:W-:-:S04]  /*1670*/  IMAD.MOV.U32 R15, RZ, RZ, R36 ;  /* 0x000000ffff0f7224 */ /* 0x000fc800078e0024 */
[----:B------:R-:W-:-:S08]  /*1680*/  IMAD.X R27, R5, 0x1, ~R14, P0 ;  /* 0x00000001051b7824 */ /* 0x000fd000000e0e0e */
.L_x_55:
[----:B-----5:R-:W-:-:S04]  /*1690*/  LEA R12, P0, R15, R10, 0x2 ;  /* 0x0000000a0f0c7211 */ /* 0x020fc800078010ff */
[----:B------:R-:W-:-:S05]  /*16a0*/  LEA.HI.X R13, R15, R11, R14, 0x2, P0 ;  /* 0x0000000b0f0d7211 */ /* 0x000fca00000f140e */
[----:B------:R-:W2:Y:S01]  /*16b0*/  LD.E R0, desc[UR36][R12.64] ;  /* 0x000000240c007980 */ /* 0x000ea2000c101900 */
[----:B01----:R-:W-:-:S05]  /*16c0*/  IADD3 R8, P1, PT, R15, R20, RZ ;  /* 0x000000140f087210 */ /* 0x003fca0007f3e0ff */
[----:B------:R-:W-:Y:S01]  /*16d0*/  IMAD.X R9, R14, 0x1, R27, P1 ;  /* 0x000000010e097824 */ /* 0x000fe200008e061b */
[----:B--2---:R-:W-:Y:S02]  /*16e0*/  ISETP.NE.U32.AND P0, PT, R8, R0, PT ;  /* 0x000000000800720c */ /* 0x004fe40003f05070 */
[----:B------:R-:W-:-:S04]  /*16f0*/  SHF.R.S32.HI R3, RZ, 0x1f, R0 ;  /* 0x0000001fff037819 */ /* 0x000fc80000011400 */
[----:B------:R-:W-:-:S13]  /*1700*/  ISETP.NE.AND.EX P0, PT, R9, R3, PT, P0 ;  /* 0x000000030900720c */ /* 0x000fda0003f05300 */
[----:B------:R-:W-:Y:S05]  /*1710*/  @P0 BRA `(.L_x_54) ;  /* 0x0000000000500947 */ /* 0x000fea0003800000 */
[----:B------:R-:W-:-:S05]  /*1720*/  IADD3 R15, P0, PT, R15, 0x1, RZ ;  /* 0x000000010f0f7810 */ /* 0x000fca0007f1e0ff */
[----:B------:R-:W-:Y:S01]  /*1730*/  IMAD.X R14, RZ, RZ, R14, P0 ;  /* 0x000000ffff0e7224 */ /* 0x000fe200000e060e */
[----:B------:R-:W-:-:S04]  /*1740*/  ISETP.GE.U32.AND P0, PT, R15, R17, PT ;  /* 0x000000110f00720c */ /* 0x000fc80003f06070 */
[----:B------:R-:W-:-:S13]  /*1750*/  ISETP.GE.U32.AND.EX P0, PT, R14, R21, PT, P0 ;  /* 0x000000150e00720c */ /* 0x000fda0003f06100 */
[----:B------:R-:W-:Y:S05]  /*1760*/  @!P0 BRA `(.L_x_55) ;  /* 0xfffffffc00c88947 */ /* 0x000fea000383ffff */
.L_x_53:
[----:B------:R-:W-:Y:S05]  /*1770*/  BSYNC.RECONVERGENT B0 ;  /* 0x0000000000007941 */ /* 0x000fea0003800200 */
.L_x_52:
[----:B------:R-:W-:Y:S02]  /*1780*/  IMAD.IADD R36, R6, 0x1, R36 ;  /* 0x0000000106247824 */ /* 0x000fe400078e0224 */
[----:B------:R-:W-:-:S07]  /*1790*/  VIADD R17, R4, 0x1 ;  /* 0x0000000104117836 */ /* 0x000fce0000000000 */
.L_x_37:
[----:B------:R-:W-:Y:S05]  /*17a0*/  BSYNC.RELIABLE B6 ;  /* 0x0000000000067941 */ /* 0x000fea0003800100 */
.L_x_23:
[----:B------:R-:W1:Y:S02]  /*17b0*/  LDC.64 R4, c[0x0][0x3a0] ;  /* 0x0000e800ff047b82 */ /* 0x000e640000000a00 */
[----:B-1----:R-:W-:-:S06]  /*17c0*/  IMAD.WIDE.U32 R4, R18, 0x8, R4 ;  /* 0x0000000812047825 */ /* 0x002fcc00078e0004 */
[----:B------:R-:W2:Y:S01]  /*17d0*/  LDG.E.64 R4, desc[UR36][R4.64] ;  /* 0x0000002404047981 */ /* 0x000ea2000c1e1b00 */
[----:B------:R-:W-:-:S05]  /*17e0*/  IADD3 R23, P0, PT, R23, 0x1, RZ ;  /* 0x0000000117177810 */ /* 0x000fca0007f1e0ff */
[----:B------:R-:W-:Y:S01]  /*17f0*/  IMAD.X R19, RZ, RZ, R19, P0 ;  /* 0x000000ffff137224 */ /* 0x000fe200000e0613 */
[----:B--2---:R-:W-:-:S04]  /*1800*/  IADD3 R0, P1, PT, R4, 0x1, RZ ;  /* 0x0000000104007810 */ /* 0x004fc80007f3e0ff */
[----:B------:R-:W-:Y:S01]  /*1810*/  ISETP.GT.U32.AND P0, PT, R0, R23, PT ;  /* 0x000000170000720c */ /* 0x000fe20003f04070 */
[----:B------:R-:W-:-:S05]  /*1820*/  IMAD.X R0, RZ, RZ, R5, P1 ;  /* 0x000000ffff007224 */ /* 0x000fca00008e0605 */
[----:B------:R-:W-:-:S13]  /*1830*/  ISETP.GT.U32.AND.EX P0, PT, R0, R19, PT, P0 ;  /* 0x000000130000720c */ /* 0x000fda0003f04100 */
[----:B------:R-:W-:Y:S05]  /*1840*/  @P0 BRA `(.L_x_56) ;  /* 0xffffffec008c0947 */ /* 0x000fea000383ffff */
[----:B------:R-:W-:Y:S05]  /*1850*/  EXIT ;  /* 0x000000000000794d */ /* 0x000fea0003800000 */
.L_x_54:
[----:B------:R-:W-:Y:S01]  /*1860*/  IMAD.MOV.U32 R10, RZ, RZ, R15 ;  /* 0x000000ffff0a7224 */ /* 0x000fe200078e000f */
[----:B------:R-:W-:Y:S01]  /*1870*/  MOV R3, 0x20 ;  /* 0x0000002000037802 */ /* 0x000fe20000000f00 */
[----:B------:R-:W-:Y:S01]  /*1880*/  IMAD.MOV.U32 R11, RZ, RZ, R14 ;  /* 0x000000ffff0b7224 */ /* 0x000fe200078e000e */
[----:B------:R0:W-:Y:S01]  /*1890*/  STL [R1+0x10], R0 ;  /* 0x0000100001007387 */ /* 0x0001e20000100800 */
[----:B------:R-:W1:Y:S01]  /*18a0*/  LDCU.64 UR4, c[0x4][URZ] ;  /* 0x01000000ff0477ac */ /* 0x000e620008000a00 */
[----:B------:R0:W2:Y:S01]  /*18b0*/  LDC.64 R12, c[0x4][R3] ;  /* 0x01000000030c7b82 */ /* 0x0000a20000000a00 */
[----:B------:R-:W-:Y:S01]  /*18c0*/  IMAD.MOV.U32 R6, RZ, RZ, R16 ;  /* 0x000000ffff067224 */ /* 0x000fe200078e0010 */
[----:B------:R0:W-:Y:S01]  /*18d0*/  STL.64 [R1+0x8], R10 ;  /* 0x0000080a01007387 */ /* 0x0001e20000100a00 */
[----:B------:R-:W-:-:S03]  /*18e0*/  IMAD.MOV.U32 R7, RZ, RZ, R2 ;  /* 0x000000ffff077224 */ /* 0x000fc600078e0002 */
[----:B------:R0:W-:Y:S04]  /*18f0*/  STL.64 [R1+0x18], R8 ;  /* 0x0000180801007387 */ /* 0x0001e80000100a00 */
[----:B------:R0:W-:Y:S01]  /*1900*/  STL [R1], R18 ;  /* 0x0000001201007387 */ /* 0x0001e20000100800 */
[----:B-1----:R-:W-:Y:S02]  /*1910*/  IMAD.U32 R4, RZ, RZ, UR4 ;  /* 0x00000004ff047e24 */ /* 0x002fe4000f8e00ff */
[----:B------:R-:W-:-:S07]  /*1920*/  IMAD.U32 R5, RZ, RZ, UR5 ;  /* 0x00000005ff057e24 */ /* 0x000fce000f8e00ff */
[----:B------:R-:W-:-:S07]  /*1930*/  LEPC R20, `(.L_x_57) ;  /* 0x000000001014794e */ /* 0x000fce0000000000 */
[----:B0-2---:R-:W-:Y:S05]  /*1940*/  CALL.ABS.NOINC R12 ;  /* 0x000000000c007343 */ /* 0x005fea0003c00000 */
.L_x_57:
[----:B------:R-:W-:Y:S05]  /*1950*/  BPT.TRAP 0x1 ;  /* 0x000000040000795c */ /* 0x000fea0000300000 */
.L_x_49:
[----:B------:R-:W-:Y:S05]  /*1960*/  BSYNC.RECONVERGENT B7 ;  /* 0x0000000000077941 */ /* 0x000fea0003800200 */
.L_x_22:
[----:B------:R-:W-:Y:S01]  /*1970*/  IMAD.MOV.U32 R30, RZ, RZ, R33 ;  /* 0x000000ffff1e7224 */ /* 0x000fe200078e0021 */
[----:B------:R-:W-:Y:S01]  /*1980*/  MOV R0, 0x20 ;  /* 0x0000002000007802 */ /* 0x000fe20000000f00 */
[----:B------:R1:W-:Y:S01]  /*1990*/  STL [R1], R18 ;  /* 0x0000001201007387 */ /* 0x0003e20000100800 */
[----:B------:R-:W2:Y:S01]  /*19a0*/  LDCU.64 UR4, c[0x4][0x8] ;  /* 0x01000100ff0477ac */ /* 0x000ea20008000a00 */
[----:B------:R-:W-:Y:S01]  /*19b0*/  IMAD.MOV.U32 R6, RZ, RZ, R16 ;  /* 0x000000ffff067224 */ /* 0x000fe200078e0010 */
[----:B0-----:R1:W0:Y:S01]  /*19c0*/  LDC.64 R8, c[0x4][R0] ;  /* 0x0100000000087b82 */ /* 0x0012220000000a00 */
[----:B------:R1:W-:Y:S01]  /*19d0*/  STL [R1+0x10], R34 ;  /* 0x0000102201007387 */ /* 0x0003e20000100800 */
[----:B------:R-:W-:-:S03]  /*19e0*/  IMAD.MOV.U32 R7, RZ, RZ, R2 ;  /* 0x000000ffff077224 */ /* 0x000fc600078e0002 */
[----:B------:R1:W-:Y:S01]  /*19f0*/  STL.64 [R1+0x8], R30 ;  /* 0x0000081e01007387 */ /* 0x0003e20000100a00 */
[----:B--2---:R-:W-:Y:S02]  /*1a00*/  IMAD.U32 R4, RZ, RZ, UR4 ;  /* 0x00000004ff047e24 */ /* 0x004fe4000f8e00ff */
[----:B-1----:R-:W-:-:S07]  /*1a10*/  IMAD.U32 R5, RZ, RZ, UR5 ;  /* 0x00000005ff057e24 */ /* 0x002fce000f8e00ff */
[----:B------:R-:W-:-:S07]  /*1a20*/  LEPC R20, `(.L_x_58) ;  /* 0x000000001014794e */ /* 0x000fce0000000000 */
[----:B0-----:R-:W-:Y:S05]  /*1a30*/  CALL.ABS.NOINC R8 ;  /* 0x0000000008007343 */ /* 0x001fea0003c00000 */
.L_x_58:
[----:B------:R-:W-:Y:S05]  /*1a40*/  BPT.TRAP 0x1 ;  /* 0x000000040000795c */ /* 0x000fea0000300000 */
.L_x_59:
        /* <DEDUP_REMOVED lines=11> */
.L_x_86:


//--------------------- .text._Z22checkDataBuffersKernelmPmiPPi --------------------------
	.section	.text._Z22checkDataBuffersKernelmPmiPPi,"ax",@progbits
	.align	128
        .global         _Z22checkDataBuffersKernelmPmiPPi
        .type           _Z22checkDataBuffersKernelmPmiPPi,@function
        .size           _Z22checkDataBuffersKernelmPmiPPi,(.L_x_87 - _Z22checkDataBuffersKernelmPmiPPi)
        .other          _Z22checkDataBuffersKernelmPmiPPi,@"STO_CUDA_ENTRY STV_DEFAULT"
_Z22checkDataBuffersKernelmPmiPPi:
.text._Z22checkDataBuffersKernelmPmiPPi:
[----:B------:R-:W0:Y:S01]  /*0000*/  LDC R1, c[0x0][0x37c] ;  /* 0x0000df00ff017b82 */ /* 0x000e220000000800 */
[----:B------:R-:W1:Y:S01]  /*0010*/  S2R R16, SR_TID.X ;  /* 0x0000000000107919 */ /* 0x000e620000002100 */
[----:B------:R-:W1:Y:S01]  /*0020*/  LDCU.64 UR6, c[0x0][0x380] ;  /* 0x00007000ff0677ac */ /* 0x000e620008000a00 */
[----:B0-----:R-:W-:Y:S01]  /*0030*/  VIADD R1, R1, 0xffffffe0 ;  /* 0xffffffe001017836 */ /* 0x001fe20000000000 */
[----:B------:R-:W0:Y:S04]  /*0040*/  LDCU UR4, c[0x0][0x2f8] ;  /* 0x00005f00ff0477ac */ /* 0x000e280008000800 */
[----:B------:R-:W-:Y:S01]  /*0050*/  R2UR UR42, R1 ;  /* 0x00000000012a72ca */ /* 0x000fe200000e0000 */
[----:B------:R-:W2:-:S12]  /*0060*/  LDCU UR5, c[0x0][0x2fc] ;  /* 0x00005f80ff0577ac */ /* 0x000e980008000800 */
[----:B0-----:R-:W-:-:S04]  /*0070*/  UIADD3 UR42, UP0, UPT, UR42, UR4, URZ ;  /* 0x000000042a2a7290 */ /* 0x001fc8000ff1e0ff */
[----:B--2---:R-:W-:Y:S01]  /*0080*/  UIADD3.X UR43, UPT, UPT, URZ, UR5, URZ, UP0, !UPT ;  /* 0x00000005ff2b7290 */ /* 0x004fe200087fe4ff */
[----:B-1----:R-:W-:-:S04]  /*0090*/  ISETP.GE.U32.AND P0, PT, R16, UR6, PT ;  /* 0x0000000610007c0c */ /* 0x002fc8000bf06070 */
[----:B------:R-:W-:-:S13]  /*00a0*/  ISETP.GE.U32.AND.EX P0, PT, RZ, UR7, PT, P0 ;  /* 0x00000007ff007c0c */ /* 0x000fda000bf06100 */
[----:B------:R-:W-:Y:S05]  /*00b0*/  @P0 EXIT ;  /* 0x000000000000094d */ /* 0x000fea0003800000 */
[----:B------:R-:W0:Y:S01]  /*00c0*/  S2UR UR44, SR_CTAID.X ;  /* 0x00000000002c79c3 */ /* 0x000e220000002500 */
[----:B------:R-:W0:Y:S01]  /*00d0*/  LDCU.64 UR40, c[0x0][0x388] ;  /* 0x00007100ff2877ac */ /* 0x000e220008000a00 */
[----:B------:R-:W-:Y:S01]  /*00e0*/  IMAD.MOV.U32 R17, RZ, RZ, RZ ;  /* 0x000000ffff117224 */ /* 0x000fe200078e00ff */
[----:B------:R-:W1:Y:S05]  /*00f0*/  LDCU.64 UR38, c[0x0][0x398] ;  /* 0x00007300ff2677ac */ /* 0x000e6a0008000a00 */
[----:B------:R-:W2:Y:S01]  /*0100*/  LDC R18, c[0x0][0x390] ;  /* 0x0000e400ff127b82 */ /* 0x000ea20000000800 */
[----:B------:R-:W3:Y:S01]  /*0110*/  LDCU UR45, c[0x0][0x360] ;  /* 0x00006c00ff2d77ac */ /* 0x000ee20008000800 */
[----:B------:R-:W4:Y:S01]  /*0120*/  LDCU.64 UR36, c[0x0][0x358] ;  /* 0x00006b00ff2477ac */ /* 0x000f220008000a00 */
[----:B------:R-:W2:Y:S01]  /*0130*/  LDCU UR46, c[0x0][0x390] ;  /* 0x00007200ff2e77ac */ /* 0x000ea20008000800 */
[----:B------:R-:W2:Y:S01]  /*0140*/  LDCU.64 UR48, c[0x0][0x380] ;  /* 0x00007000ff3077ac */ /* 0x000ea20008000a00 */
[----:B0-----:R-:W-:-:S02]  /*0150*/  UIMAD.WIDE.U32 UR40, UR44, 0x8, UR40 ;  /* 0x000000082c2878a5 */ /* 0x001fc4000f8e0028 */
[----:B-1----:R-:W-:-:S12]  /*0160*/  UIMAD.WIDE.U32 UR38, UR44, 0x8, UR38 ;  /* 0x000000082c2678a5 */ /* 0x002fd8000f8e0026 */
.L_x_65:
[----:B------:R-:W-:Y:S02]  /*0170*/  IMAD.U32 R2, RZ, RZ, UR40 ;  /* 0x00000028ff027e24 */ /* 0x000fe4000f8e00ff */
[----:B------:R-:W-:-:S06]  /*0180*/  IMAD.U32 R3, RZ, RZ, UR41 ;  /* 0x00000029ff037e24 */ /* 0x000fcc000f8e00ff */
[----:B----4-:R-:W4:Y:S01]  /*0190*/  LDG.E.64 R2, desc[UR36][R2.64] ;  /* 0x0000002402027981 */ /* 0x010f22000c1e1b00 */
[----:B------:R-:W-:Y:S01]  /*01a0*/  BSSY.RECONVERGENT B6, `(.L_x_60) ;  /* 0x0000029000067945 */ /* 0x000fe20003800200 */
[----:B----4-:R-:W-:-:S04]  /*01b0*/  ISETP.GE.U32.AND P0, PT, R16, R2, PT ;  /* 0x000000021000720c */ /* 0x010fc80003f06070 */
[----:B------:R-:W-:-:S13]  /*01c0*/  ISETP.GE.U32.AND.EX P0, PT, R17, R3, PT, P0 ;  /* 0x000000031100720c */ /* 0x000fda0003f06100 */
[----:B------:R-:W-:Y:S05]  /*01d0*/  @P0 BRA `(.L_x_61) ;  /* 0x0000000000740947 */ /* 0x000fea0003800000 */
[----:B------:R-:W-:Y:S02]  /*01e0*/  IMAD.U32 R2, RZ, RZ, UR38 ;  /* 0x00000026ff027e24 */ /* 0x000fe4000f8e00ff */
[----:B------:R-:W-:-:S06]  /*01f0*/  IMAD.U32 R3, RZ, RZ, UR39 ;  /* 0x00000027ff037e24 */ /* 0x000fcc000f8e00ff */
[----:B------:R-:W4:Y:S02]  /*0200*/  LDG.E.64 R2, desc[UR36][R2.64] ;  /* 0x0000002402027981 */ /* 0x000f24000c1e1b00 */
[----:B----4-:R-:W-:-:S04]  /*0210*/  LEA R6, P0, R16, R2, 0x2 ;  /* 0x0000000210067211 */ /* 0x010fc800078010ff */
[----:B------:R-:W-:-:S05]  /*0220*/  LEA.HI.X R7, R16, R3, R17, 0x2, P0 ;  /* 0x0000000310077211 */ /* 0x000fca00000f1411 */
[----:B------:R-:W4:Y:S01]  /*0230*/  LD.E R6, desc[UR36][R6.64] ;  /* 0x0000002406067980 */ /* 0x000f22000c101900 */
[----:B--2---:R-:W-:-:S04]  /*0240*/  IADD3 R8, P0, PT, R16, UR46, RZ ;  /* 0x0000002e10087c10 */ /* 0x004fc8000ff1e0ff */
[----:B------:R-:W-:Y:S02]  /*0250*/  LEA.HI.X.SX32 R9, R18, R17, 0x1, P0 ;  /* 0x0000001112097211 */ /* 0x000fe400000f0eff */
[----:B----4-:R-:W-:Y:S02]  /*0260*/  ISETP.NE.U32.AND P0, PT, R8, R6, PT ;  /* 0x000000060800720c */ /* 0x010fe40003f05070 */
[----:B------:R-:W-:-:S04]  /*0270*/  SHF.R.S32.HI R5, RZ, 0x1f, R6 ;  /* 0x0000001fff057819 */ /* 0x000fc80000011406 */
[----:B------:R-:W-:-:S13]  /*0280*/  ISETP.NE.AND.EX P0, PT, R9, R5, PT, P0 ;  /* 0x000000050900720c */ /* 0x000fda0003f05300 */
[----:B------:R-:W-:Y:S05]  /*0290*/  @!P0 BRA `(.L_x_62) ;  /* 0x0000000000648947 */ /* 0x000fea0003800000 */
[----:B------:R0:W-:Y:S01]  /*02a0*/  STL.64 [R1+0x18], R8 ;  /* 0x0000180801007387 */ /* 0x0001e20000100a00 */
[----:B------:R-:W-:Y:S01]  /*02b0*/  IMAD.U32 R10, RZ, RZ, UR44 ;  /* 0x0000002cff0a7e24 */ /* 0x000fe2000f8e00ff */
[----:B------:R-:W-:Y:S01]  /*02c0*/  MOV R0, 0x20 ;  /* 0x0000002000007802 */ /* 0x000fe20000000f00 */
[----:B------:R-:W1:Y:S01]  /*02d0*/  LDCU.64 UR4, c[0x4][URZ] ;  /* 0x01000000ff0477ac */ /* 0x000e620008000a00 */
[----:B------:R2:W-:Y:S01]  /*02e0*/  STL [R1+0x10], R6 ;  /* 0x0000100601007387 */ /* 0x0005e20000100800 */
[----:B------:R-:W-:Y:S01]  /*02f0*/  IMAD.U32 R7, RZ, RZ, UR43 ;  /* 0x0000002bff077e24 */ /* 0x000fe2000f8e00ff */
[----:B------:R4:W3:Y:S02]  /*0300*/  LDC.64 R2, c[0x4][R0] ;  /* 0x0100000000027b82 */ /* 0x0008e40000000a00 */
[----:B------:R4:W-:Y:S01]  /*0310*/  STL [R1], R10 ;  /* 0x0000000a01007387 */ /* 0x0009e20000100800 */
[----:B0-----:R-:W-:Y:S02]  /*0320*/  IMAD.MOV.U32 R8, RZ, RZ, R16 ;  /* 0x000000ffff087224 */ /* 0x001fe400078e0010 */
[----:B------:R-:W-:-:S02]  /*0330*/  IMAD.MOV.U32 R9, RZ, RZ, R17 ;  /* 0x000000ffff097224 */ /* 0x000fc400078e0011 */
[----:B--2---:R-:W-:-:S03]  /*0340*/  IMAD.U32 R6, RZ, RZ, UR42 ;  /* 0x0000002aff067e24 */ /* 0x004fc6000f8e00ff */
[----:B------:R4:W-:Y:S01]  /*0350*/  STL.64 [R1+0x8], R8 ;  /* 0x0000080801007387 */ /* 0x0009e20000100a00 */
[----:B-1----:R-:W-:Y:S02]  /*0360*/  IMAD.U32 R4, RZ, RZ, UR4 ;  /* 0x00000004ff047e24 */ /* 0x002fe4000f8e00ff */
[----:B------:R-:W-:-:S07]  /*0370*/  IMAD.U32 R5, RZ, RZ, UR5 ;  /* 0x00000005ff057e24 */ /* 0x000fce000f8e00ff */
[----:B------:R-:W-:-:S07]  /*0380*/  LEPC R20, `(.L_x_63) ;  /* 0x000000001014794e */ /* 0x000fce0000000000 */
[----:B---34-:R-:W-:Y:S05]  /*0390*/  CALL.ABS.NOINC R2 ;  /* 0x0000000002007343 */ /* 0x018fea0003c00000 */
.L_x_63:
[----:B------:R-:W-:Y:S05]  /*03a0*/  BPT.TRAP 0x1 ;  /* 0x000000040000795c */ /* 0x000fea0000300000 */
.L_x_61:
[----:B------:R-:W-:Y:S02]  /*03b0*/  IMAD.U32 R4, RZ, RZ, UR38 ;  /* 0x00000026ff047e24 */ /* 0x000fe4000f8e00ff */
[----:B------:R-:W-:-:S05]  /*03c0*/  IMAD.U32 R5, RZ, RZ, UR39 ;  /* 0x00000027ff057e24 */ /* 0x000fca000f8e00ff */
[----:B------:R-:W4:Y:S02]  /*03d0*/  LDG.E.64 R2, desc[UR36][R4.64] ;  /* 0x0000002404027981 */ /* 0x000f24000c1e1b00 */
[----:B----4-:R-:W-:-:S04]  /*03e0*/  LEA R2, P0, R16, R2, 0x2 ;  /* 0x0000000210027211 */ /* 0x010fc800078010ff */
[----:B------:R-:W-:-:S05]  /*03f0*/  LEA.HI.X R3, R16, R3, R17, 0x2, P0 ;  /* 0x0000000310037211 */ /* 0x000fca00000f1411 */
[----:B------:R-:W4:Y:S02]  /*0400*/  LD.E R0, desc[UR36][R2.64] ;  /* 0x0000002402007980 */ /* 0x000f24000c101900 */
[----:B----4-:R-:W-:-:S13]  /*0410*/  ISETP.NE.AND P0, PT, R0, -0x1, PT ;  /* 0xffffffff0000780c */ /* 0x010fda0003f05270 */
[----:B------:R-:W-:Y:S05]  /*0420*/  @P0 BRA `(.L_x_64) ;  /* 0x00000000001c0947 */ /* 0x000fea0003800000 */
.L_x_62:
[----:B--23--:R-:W-:Y:S05]  /*0430*/  BSYNC.RECONVERGENT B6 ;  /* 0x0000000000067941 */ /* 0x00cfea0003800200 */
.L_x_60:
[----:B------:R-:W-:-:S05]  /*0440*/  IADD3 R16, P0, PT, R16, UR45, RZ ;  /* 0x0000002d10107c10 */ /* 0x000fca000ff1e0ff */
[----:B------:R-:W-:Y:S01]  /*0450*/  IMAD.X R17, RZ, RZ, R17, P0 ;  /* 0x000000ffff117224 */ /* 0x000fe200000e0611 */
[----:B------:R-:W-:-:S04]  /*0460*/  ISETP.GE.U32.AND P0, PT, R16, UR48, PT ;  /* 0x0000003010007c0c */ /* 0x000fc8000bf06070 */
[----:B------:R-:W-:-:S13]  /*0470*/  ISETP.GE.U32.AND.EX P0, PT, R17, UR49, PT, P0 ;  /* 0x0000003111007c0c */ /* 0x000fda000bf06100 */
[----:B------:R-:W-:Y:S05]  /*0480*/  @!P0 BRA `(.L_x_65) ;  /* 0xfffffffc00388947 */ /* 0x000fea000383ffff */
[----:B------:R-:W-:Y:S05]  /*0490*/  EXIT ;  /* 0x000000000000794d */ /* 0x000fea0003800000 */
.L_x_64:
[----:B------:R-:W-:Y:S01]  /*04a0*/  MOV R2, 0x20 ;  /* 0x0000002000027802 */ /* 0x000fe20000000f00 */
[----:B------:R-:W-:Y:S01]  /*04b0*/  IMAD.U32 R8, RZ, RZ, UR44 ;  /* 0x0000002cff087e24 */ /* 0x000fe2000f8e00ff */
[----:B------:R0:W-:Y:S01]  /*04c0*/  STL [R1+0x10], R0 ;  /* 0x0000100001007387 */ /* 0x0001e20000100800 */
[----:B------:R-:W1:Y:S01]  /*04d0*/  LDCU.64 UR4, c[0x4][0x8] ;  /* 0x01000100ff0477ac */ /* 0x000e620008000a00 */
[----:B------:R-:W-:Y:S02]  /*04e0*/  IMAD.U32 R6, RZ, RZ, UR42 ;  /* 0x0000002aff067e24 */ /* 0x000fe4000f8e00ff */
[----:B------:R0:W-:Y:S01]  /*04f0*/  STL.64 [R1+0x8], R16 ;  /* 0x0000081001007387 */ /* 0x0001e20000100a00 */
[----:B------:R-:W4:Y:S01]  /*0500*/  LDC.64 R2, c[0x4][R2] ;  /* 0x0100000002027b82 */ /* 0x000f220000000a00 */
[----:B------:R-:W-:Y:S02]  /*0510*/  IMAD.U32 R7, RZ, RZ, UR43 ;  /* 0x0000002bff077e24 */ /* 0x000fe4000f8e00ff */
[----:B------:R0:W-:Y:S01]  /*0520*/  STL [R1], R8 ;  /* 0x0000000801007387 */ /* 0x0001e20000100800 */
[----:B-1----:R-:W-:-:S02]  /*0530*/  IMAD.U32 R4, RZ, RZ, UR4 ;  /* 0x00000004ff047e24 */ /* 0x002fc4000f8e00ff */
[----:B0-----:R-:W-:-:S07]  /*0540*/  IMAD.U32 R5, RZ, RZ, UR5 ;  /* 0x00000005ff057e24 */ /* 0x001fce000f8e00ff */
[----:B------:R-:W-:-:S07]  /*0550*/  LEPC R20, `(.L_x_66) ;  /* 0x000000001014794e */ /* 0x000fce0000000000 */
[----:B--234-:R-:W-:Y:S05]  /*0560*/  CALL.ABS.NOINC R2 ;  /* 0x0000000002007343 */ /* 0x01cfea0003c00000 */
.L_x_66:
[----:B------:R-:W-:Y:S05]  /*0570*/  BPT.TRAP 0x1 ;  /* 0x000000040000795c */ /* 0x000fea0000300000 */
.L_x_67:
        /* <DEDUP_REMOVED lines=16> */
.L_x_87:


//--------------------- .text._Z25initializeBufferPtrKernelmPiPS_Pm --------------------------
	.section	.text._Z25initializeBufferPtrKernelmPiPS_Pm,"ax",@progbits
	.align	128
        .global         _Z25initializeBufferPtrKernelmPiPS_Pm
        .type           _Z25initializeBufferPtrKernelmPiPS_Pm,@function
        .size           _Z25initializeBufferPtrKernelmPiPS_Pm,(.L_x_88 - _Z25initializeBufferPtrKernelmPiPS_Pm)
        .other          _Z25initializeBufferPtrKernelmPiPS_Pm,@"STO_CUDA_ENTRY STV_DEFAULT"
_Z25initializeBufferPtrKernelmPiPS_Pm:
.text._Z25initializeBufferPtrKernelmPiPS_Pm:
[----:B------:R-:W-:Y:S01]  /*0000*/  LDC R1, c[0x0][0x37c] ;  /* 0x0000df00ff017b82 */ /* 0x000fe20000000800 */
[----:B------:R-:W0:Y:S01]  /*0010*/  S2R R0, SR_CTAID.X ;  /* 0x0000000000007919 */ /* 0x000e220000002500 */
[----:B------:R-:W1:Y:S01]  /*0020*/  LDCU.64 UR6, c[0x0][0x358] ;  /* 0x00006b00ff0677ac */ /* 0x000e620008000a00 */
[----:B------:R-:W-:Y:S02]  /*0030*/  CS2R R8, SRZ ;  /* 0x0000000000087805 */ /* 0x000fe4000001ff00 */
[----:B0-----:R-:W-:-:S13]  /*0040*/  ISETP.NE.AND P0, PT, R0, RZ, PT ;  /* 0x000000ff0000720c */ /* 0x001fda0003f05270 */
[----:B-1----:R-:W-:Y:S05]  /*0050*/  @!P0 BRA `(.L_x_68) ;  /* 0x0000000400e48947 */ /* 0x002fea0003800000 */
[C---:B------:R-:W-:Y:S01]  /*0060*/  ISETP.GE.U32.AND P1, PT, R0.reuse, 0x10, PT ;  /* 0x000000100000780c */ /* 0x040fe20003f26070 */
[----:B------:R-:W-:Y:S01]  /*0070*/  IMAD.MOV.U32 R3, RZ, RZ, RZ ;  /* 0x000000ffff037224 */ /* 0x000fe200078e00ff */
[----:B------:R-:W-:Y:S01]  /*0080*/  LOP3.LUT R2, R0, 0xf, RZ, 0xc0, !PT ;  /* 0x0000000f00027812 */ /* 0x000fe200078ec0ff */
[----:B------:R-:W-:Y:S01]  /*0090*/  IMAD.MOV.U32 R4, RZ, RZ, RZ ;  /* 0x000000ffff047224 */ /* 0x000fe200078e00ff */
[----:B------:R-:W-:Y:S02]  /*00a0*/  CS2R R8, SRZ ;  /* 0x0000000000087805 */ /* 0x000fe4000001ff00 */
[----:B------:R-:W-:-:S04]  /*00b0*/  ISETP.NE.U32.AND P0, PT, R2, RZ, PT ;  /* 0x000000ff0200720c */ /* 0x000fc80003f05070 */
[----:B------:R-:W-:-:S03]  /*00c0*/  ISETP.NE.AND.EX P0, PT, RZ, RZ, PT, P0 ;  /* 0x000000ffff00720c */ /* 0x000fc60003f05300 */
[----:B------:R-:W-:Y:S10]  /*00d0*/  @!P1 BRA `(.L_x_69) ;  /* 0x0000000000c49947 */ /* 0x000ff40003800000 */
[----:B------:R-:W0:Y:S01]  /*00e0*/  LDCU.64 UR4, c[0x0][0x398] ;  /* 0x00007300ff0477ac */ /* 0x000e220008000a00 */
[----:B------:R-:W-:Y:S02]  /*00f0*/  LOP3.LUT R3, R0, 0x7ffffff0, RZ, 0xc0, !PT ;  /* 0x7ffffff000037812 */ /* 0x000fe400078ec0ff */
[----:B------:R-:W-:Y:S02]  /*0100*/  CS2R R4, SRZ ;  /* 0x0000000000047805 */ /* 0x000fe4000001ff00 */
[----:B------:R-:W-:Y:S01]  /*0110*/  CS2R R8, SRZ ;  /* 0x0000000000087805 */ /* 0x000fe2000001ff00 */
[----:B------:R-:W-:Y:S01]  /*0120*/  IMAD.MOV.U32 R24, RZ, RZ, R3 ;  /* 0x000000ffff187224 */ /* 0x000fe200078e0003 */
[----:B0-----:R-:W-:-:S04]  /*0130*/  UIADD3 UR4, UP0, UPT, UR4, 0x40, URZ ;  /* 0x0000004004047890 */ /* 0x001fc8000ff1e0ff */
[----:B------:R-:W-:Y:S02]  /*0140*/  UIADD3.X UR5, UPT, UPT, URZ, UR5, URZ, UP0, !UPT ;  /* 0x00000005ff057290 */ /* 0x000fe400087fe4ff */
[----:B------:R-:W-:-:S04]  /*0150*/  IMAD.U32 R10, RZ, RZ, UR4 ;  /* 0x00000004ff0a7e24 */ /* 0x000fc8000f8e00ff */
[----:B------:R-:W-:-:S07]  /*0160*/  IMAD.U32 R7, RZ, RZ, UR5 ;  /* 0x00000005ff077e24 */ /* 0x000fce000f8e00ff */
.L_x_70:
        /* <DEDUP_REMOVED lines=9> */
[----:B--2---:R-:W-:-:S04]  /*0200*/  IADD3 R25, P1, P2, R22, R26, R8 ;  /* 0x0000001a16197210 */ /* 0x004fc80007a3e008 */
[----:B------:R-:W-:Y:S02]  /*0210*/  IADD3.X R27, PT, PT, R23, R27, R9, P1, P2 ;  /* 0x0000001b171b7210 */ /* 0x000fe40000fe4409 */
[----:B------:R-:W2:Y:S01]  /*0220*/  LDG.E.64 R8, desc[UR6][R6.64] ;  /* 0x0000000606087981 */ /* 0x000ea2000c1e1b00 */
[----:B---3--:R-:W-:-:S03]  /*0230*/  IADD3 R25, P1, P2, R20, R10, R25 ;  /* 0x0000000a14197210 */ /* 0x008fc60007a3e019 */
[----:B------:R-:W3:Y:S01]  /*0240*/  LDG.E.64 R22, desc[UR6][R6.64+0x38] ;  /* 0x0000380606167981 */ /* 0x000ee2000c1e1b00 */
[----:B------:R-:W-:-:S03]  /*0250*/  IADD3.X R27, PT, PT, R21, R11, R27, P1, P2 ;  /* 0x0000000b151b7210 */ /* 0x000fc60000fe441b */
[----:B------:R-:W2:Y:S01]  /*0260*/  LDG.E.64 R10, desc[UR6][R6.64+0x8] ;  /* 0x00000806060a7981 */ /* 0x000ea2000c1e1b00 */
[----:B----4-:R-:W-:-:S03]  /*0270*/  IADD3 R25, P1, P2, R14, R12, R25 ;  /* 0x0000000c0e197210 */ /* 0x010fc60007a3e019 */
[----:B------:R-:W3:Y:S01]  /*0280*/  LDG.E.64 R20, desc[UR6][R6.64+0x30] ;  /* 0x0000300606147981 */ /* 0x000ee2000c1e1b00 */
[----:B------:R-:W-:-:S03]  /*0290*/  IADD3.X R27, PT, PT, R15, R13, R27, P1, P2 ;  /* 0x0000000d0f1b7210 */ /* 0x000fc60000fe441b */
[----:B------:R-:W4:Y:S01]  /*02a0*/  LDG.E.64 R12, desc[UR6][R6.64+0x10] ;  /* 0x00001006060c7981 */ /* 0x000f22000c1e1b00 */
[----:B-----5:R-:W-:-:S03]  /*02b0*/  IADD3 R25, P1, P2, R18, R16, R25 ;  /* 0x0000001012197210 */ /* 0x020fc60007a3e019 */
[----:B------:R-:W4:Y:S01]  /*02c0*/  LDG.E.64 R14, desc[UR6][R6.64+0x18] ;  /* 0x00001806060e7981 */ /* 0x000f22000c1e1b00 */
[----:B------:R-:W-:-:S03]  /*02d0*/  IADD3.X R27, PT, PT, R19, R17, R27, P1, P2 ;  /* 0x00000011131b7210 */ /* 0x000fc60000fe441b */
[----:B------:R-:W5:Y:S04]  /*02e0*/  LDG.E.64 R16, desc[UR6][R6.64+0x20] ;  /* 0x0000200606107981 */ /* 0x000f68000c1e1b00 */
[----:B------:R-:W5:Y:S01]  /*02f0*/  LDG.E.64 R18, desc[UR6][R6.64+0x28] ;  /* 0x0000280606127981 */ /* 0x000f62000c1e1b00 */
[----:B--2---:R-:W-:-:S04]  /*0300*/  IADD3 R25, P1, P2, R10, R8, R25 ;  /* 0x000000080a197210 */ /* 0x004fc80007a3e019 */
[----:B------:R-:W-:Y:S02]  /*0310*/  IADD3.X R11, PT, PT, R11, R9, R27, P1, P2 ;  /* 0x000000090b0b7210 */ /* 0x000fe40000fe441b */
[----:B------:R-:W-:-:S04]  /*0320*/  IADD3 R24, P1, PT, R24, -0x10, RZ ;  /* 0xfffffff018187810 */ /* 0x000fc80007f3e0ff */
[----:B------:R-:W-:Y:S02]  /*0330*/  IADD3.X R5, PT, PT, R5, -0x1, RZ, P1, !PT ;  /* 0xffffffff05057810 */ /* 0x000fe40000ffe4ff */
[----:B------:R-:W-:Y:S02]  /*0340*/  ISETP.NE.U32.AND P1, PT, R24, RZ, PT ;  /* 0x000000ff1800720c */ /* 0x000fe40003f25070 */
[----:B----4-:R-:W-:Y:S02]  /*0350*/  IADD3 R9, P4, P5, R14, R12, R25 ;  /* 0x0000000c0e097210 */ /* 0x010fe40007d9e019 */
[----:B------:R-:W-:Y:S02]  /*0360*/  ISETP.NE.AND.EX P1, PT, R5, RZ, PT, P1 ;  /* 0x000000ff0500720c */ /* 0x000fe40003f25310 */
[----:B------:R-:W-:Y:S02]  /*0370*/  IADD3.X R13, PT, PT, R15, R13, R11, P4, P5 ;  /* 0x0000000d0f0d7210 */ /* 0x000fe400027ea40b */
[----:B-----5:R-:W-:-:S02]  /*0380*/  IADD3 R9, P2, P3, R18, R16, R9 ;  /* 0x0000001012097210 */ /* 0x020fc40007b5e009 */
[----:B------:R-:W-:Y:S02]  /*0390*/  IADD3 R10, P4, PT, R6, 0x80, RZ ;  /* 0x00000080060a7810 */ /* 0x000fe40007f9e0ff */
[----:B---3--:R-:W-:Y:S02]  /*03a0*/  IADD3 R8, P5, P6, R22, R20, R9 ;  /* 0x0000001416087210 */ /* 0x008fe40007ebe009 */
[----:B------:R-:W-:Y:S01]  /*03b0*/  IADD3.X R9, PT, PT, R19, R17, R13, P2, P3 ;  /* 0x0000001113097210 */ /* 0x000fe200017e640d */
[----:B------:R-:W-:-:S03]  /*03c0*/  IMAD.X R7, RZ, RZ, R7, P4 ;  /* 0x000000ffff077224 */ /* 0x000fc600020e0607 */
[----:B------:R-:W-:Y:S01]  /*03d0*/  IADD3.X R9, PT, PT, R23, R21, R9, P5, P6 ;  /* 0x0000001517097210 */ /* 0x000fe20002fec409 */
[----:B------:R-:W-:Y:S06]  /*03e0*/  @P1 BRA `(.L_x_70) ;  /* 0xfffffffc00601947 */ /* 0x000fec000383ffff */
.L_x_69:
[----:B------:R-:W-:Y:S05]  /*03f0*/  @!P0 BRA `(.L_x_68) ;  /* 0x0000000000fc8947 */ /* 0x000fea0003800000 */
[----:B------:R-:W-:Y:S02]  /*0400*/  ISETP.GE.U32.AND P1, PT, R2, 0x8, PT ;  /* 0x000000080200780c */ /* 0x000fe40003f26070 */
[----:B------:R-:W-:Y:S02]  /*0410*/  LOP3.LUT R26, R0, 0x7, RZ, 0xc0, !PT ;  /* 0x00000007001a7812 */ /* 0x000fe400078ec0ff */
[----:B------:R-:W-:Y:S02]  /*0420*/  ISETP.GE.U32.AND.EX P1, PT, RZ, RZ, PT, P1 ;  /* 0x000000ffff00720c */ /* 0x000fe40003f26110 */
[----:B------:R-:W-:-:S04]  /*0430*/  ISETP.NE.U32.AND P0, PT, R26, RZ, PT ;  /* 0x000000ff1a00720c */ /* 0x000fc80003f05070 */
[----:B------:R-:W-:-:S07]  /*0440*/  ISETP.NE.AND.EX P0, PT, RZ, RZ, PT, P0 ;  /* 0x000000ffff00720c */ /* 0x000fce0003f05300 */
[----:B------:R-:W-:Y:S06]  /*0450*/  @!P1 BRA `(.L_x_71) ;  /* 0x0000000000549947 */ /* 0x000fec0003800000 */
[----:B------:R-:W0:Y:S02]  /*0460*/  LDC.64 R24, c[0x0][0x398] ;  /* 0x0000e600ff187b82 */ /* 0x000e240000000a00 */
[----:B0-----:R-:W-:-:S04]  /*0470*/  LEA R24, P1, R3, R24, 0x3 ;  /* 0x0000001803187211 */ /* 0x001fc800078218ff */
[----:B------:R-:W-:-:S05]  /*0480*/  LEA.HI.X R25, R3, R25, R4, 0x3, P1 ;  /* 0x0000001903197211 */ /* 0x000fca00008f1c04 */
        /* <DEDUP_REMOVED lines=8> */
[----:B------:R-:W-:-:S05]  /*0510*/  IADD3 R3, P5, PT, R3, 0x8, RZ ;  /* 0x0000000803037810 */ /* 0x000fca0007fbe0ff */
[----:B------:R-:W-:Y:S01]  /*0520*/  IMAD.X R4, RZ, RZ, R4, P5 ;  /* 0x000000ffff047224 */ /* 0x000fe200028e0604 */
[----:B--2---:R-:W-:-:S04]  /*0530*/  IADD3 R5, P1, P2, R20, R22, R8 ;  /* 0x0000001614057210 */ /* 0x004fc80007a3e008 */
[----:B------:R-:W-:Y:S02]  /*0540*/  IADD3.X R9, PT, PT, R21, R23, R9, P1, P2 ;  /* 0x0000001715097210 */ /* 0x000fe40000fe4409 */
[----:B---3--:R-:W-:-:S04]  /*0550*/  IADD3 R5, P3, P4, R14, R16, R5 ;  /* 0x000000100e057210 */ /* 0x008fc80007c7e005 */
[----:B------:R-:W-:Y:S02]  /*0560*/  IADD3.X R9, PT, PT, R15, R17, R9, P3, P4 ;  /* 0x000000110f097210 */ /* 0x000fe40001fe8409 */
[----:B----4-:R-:W-:-:S04]  /*0570*/  IADD3 R5, P2, P1, R10, R12, R5 ;  /* 0x0000000c0a057210 */ /* 0x010fc8000795e005 */
[----:B------:R-:W-:Y:S02]  /*0580*/  IADD3.X R9, PT, PT, R11, R13, R9, P2, P1 ;  /* 0x0000000d0b097210 */ /* 0x000fe400017e2409 */
[----:B-----5:R-:W-:-:S04]  /*0590*/  IADD3 R8, P3, P4, R18, R6, R5 ;  /* 0x0000000612087210 */ /* 0x020fc80007c7e005 */
[----:B------:R-:W-:-:S09]  /*05a0*/  IADD3.X R9, PT, PT, R19, R7, R9, P3, P4 ;  /* 0x0000000713097210 */ /* 0x000fd20001fe8409 */
.L_x_71:
[----:B------:R-:W-:Y:S05]  /*05b0*/  @!P0 BRA `(.L_x_68) ;  /* 0x00000000008c8947 */ /* 0x000fea0003800000 */
[----:B------:R-:W-:-:S04]  /*05c0*/  ISETP.GE.U32.AND P0, PT, R26, 0x4, PT ;  /* 0x000000041a00780c */ /* 0x000fc80003f06070 */
[----:B------:R-:W-:-:S13]  /*05d0*/  ISETP.GE.U32.AND.EX P0, PT, RZ, RZ, PT, P0 ;  /* 0x000000ffff00720c */ /* 0x000fda0003f06100 */
[----:B------:R-:W0:Y:S02]  /*05e0*/  @P0 LDC.64 R6, c[0x0][0x398] ;  /* 0x0000e600ff060b82 */ /* 0x000e240000000a00 */
[----:B0-----:R-:W-:-:S04]  /*05f0*/  @P0 LEA R6, P1, R3, R6, 0x3 ;  /* 0x0000000603060211 */ /* 0x001fc800078218ff */
[----:B------:R-:W-:-:S05]  /*0600*/  @P0 LEA.HI.X R7, R3, R7, R4, 0x3, P1 ;  /* 0x0000000703070211 */ /* 0x000fca00008f1c04 */
[----:B------:R-:W2:Y:S04]  /*0610*/  @P0 LDG.E.64 R10, desc[UR6][R6.64] ;  /* 0x00000006060a0981 */ /* 0x000ea8000c1e1b00 */
[----:B------:R-:W2:Y:S04]  /*0620*/  @P0 LDG.E.64 R12, desc[UR6][R6.64+0x8] ;  /* 0x00000806060c0981 */ /* 0x000ea8000c1e1b00 */
[----:B------:R-:W3:Y:S04]  /*0630*/  @P0 LDG.E.64 R14, desc[UR6][R6.64+0x10] ;  /* 0x00001006060e0981 */ /* 0x000ee8000c1e1b00 */
[----:B------:R-:W3:Y:S01]  /*0640*/  @P0 LDG.E.64 R16, desc[UR6][R6.64+0x18] ;  /* 0x0000180606100981 */ /* 0x000ee2000c1e1b00 */
[----:B------:R-:W-:Y:S01]  /*0650*/  LOP3.LUT R18, R0, 0x3, RZ, 0xc0, !PT ;  /* 0x0000000300127812 */ /* 0x000fe200078ec0ff */
[----:B------:R-:W-:Y:S01]  /*0660*/  IMAD.MOV.U32 R19, RZ, RZ, RZ ;  /* 0x000000ffff137224 */ /* 0x000fe200078e00ff */
[----:B------:R-:W-:-:S02]  /*0670*/  @P0 IADD3 R3, P4, PT, R3, 0x4, RZ ;  /* 0x0000000403030810 */ /* 0x000fc40007f9e0ff */
[----:B------:R-:W-:-:S03]  /*0680*/  ISETP.NE.U32.AND P1, PT, R18, RZ, PT ;  /* 0x000000ff1200720c */ /* 0x000fc60003f25070 */
[----:B------:R-:W-:Y:S01]  /*0690*/  @P0 IMAD.X R4, RZ, RZ, R4, P4 ;  /* 0x000000ffff040224 */ /* 0x000fe200020e0604 */
[----:B------:R-:W-:Y:S02]  /*06a0*/  ISETP.NE.AND.EX P1, PT, R19, RZ, PT, P1 ;  /* 0x000000ff1300720c */ /* 0x000fe40003f25310 */
[----:B--2---:R-:W-:-:S04]  /*06b0*/  @P0 IADD3 R5, P3, P2, R12, R10, R8 ;  /* 0x0000000a0c050210 */ /* 0x004fc80007a7e008 */
[----:B------:R-:W-:Y:S02]  /*06c0*/  @P0 IADD3.X R11, PT, PT, R13, R11, R9, P3, P2 ;  /* 0x0000000b0d0b0210 */ /* 0x000fe40001fe4409 */
[----:B---3--:R-:W-:-:S04]  /*06d0*/  @P0 IADD3 R8, P5, P6, R16, R14, R5 ;  /* 0x0000000e10080210 */ /* 0x008fc80007ebe005 */
[----:B------:R-:W-:Y:S01]  /*06e0*/  @P0 IADD3.X R9, PT, PT, R17, R15, R11, P5, P6 ;  /* 0x0000000f11090210 */ /* 0x000fe20002fec40b */
[----:B------:R-:W-:Y:S08]  /*06f0*/  @!P1 BRA `(.L_x_68) ;  /* 0x00000000003c9947 */ /* 0x000ff00003800000 */
[----:B------:R-:W0:Y:S02]  /*0700*/  LDC.64 R6, c[0x0][0x398] ;  /* 0x0000e600ff067b82 */ /* 0x000e240000000a00 */
[----:B0-----:R-:W-:-:S04]  /*0710*/  LEA R5, P0, R3, R6, 0x3 ;  /* 0x0000000603057211 */ /* 0x001fc800078018ff */
[----:B------:R-:W-:-:S09]  /*0720*/  LEA.HI.X R4, R3, R7, R4, 0x3, P0 ;  /* 0x0000000703047211 */ /* 0x000fd200000f1c04 */
.L_x_72:
[----:B------:R-:W-:Y:S02]  /*0730*/  IMAD.MOV.U32 R2, RZ, RZ, R5 ;  /* 0x000000ffff027224 */ /* 0x000fe400078e0005 */
[----:B------:R-:W-:-:S06]  /*0740*/  IMAD.MOV.U32 R3, RZ, RZ, R4 ;  /* 0x000000ffff037224 */ /* 0x000fcc00078e0004 */
[----:B------:R-:W2:Y:S01]  /*0750*/  LDG.E.64 R2, desc[UR6][R2.64] ;  /* 0x0000000602027981 */ /* 0x000ea2000c1e1b00 */
[----:B------:R-:W-:Y:S02]  /*0760*/  IADD3 R18, P0, PT, R18, -0x1, RZ ;  /* 0xffffffff12127810 */ /* 0x000fe40007f1e0ff */
[----:B------:R-:W-:Y:S02]  /*0770*/  IADD3 R5, P2, PT, R5, 0x8, RZ ;  /* 0x0000000805057810 */ /* 0x000fe40007f5e0ff */
[----:B------:R-:W-:Y:S02]  /*0780*/  IADD3.X R19, PT, PT, R19, -0x1, RZ, P0, !PT ;  /* 0xffffffff13137810 */ /* 0x000fe400007fe4ff */
[----:B------:R-:W-:Y:S01]  /*0790*/  ISETP.NE.U32.AND P0, PT, R18, RZ, PT ;  /* 0x000000ff1200720c */ /* 0x000fe20003f05070 */
[----:B------:R-:W-:-:S03]  /*07a0*/  IMAD.X R4, RZ, RZ, R4, P2 ;  /* 0x000000ffff047224 */ /* 0x000fc600010e0604 */
[----:B------:R-:W-:Y:S02]  /*07b0*/  ISETP.NE.AND.EX P0, PT, R19, RZ, PT, P0 ;  /* 0x000000ff1300720c */ /* 0x000fe40003f05300 */
[----:B--2---:R-:W-:-:S05]  /*07c0*/  IADD3 R8, P1, PT, R2, R8, RZ ;  /* 0x0000000802087210 */ /* 0x004fca0007f3e0ff */
[----:B------:R-:W-:-:S06]  /*07d0*/  IMAD.X R9, R3, 0x1, R9, P1 ;  /* 0x0000000103097824 */ /* 0x000fcc00008e0609 */
[----:B------:R-:W-:Y:S05]  /*07e0*/  @P0 BRA `(.L_x_72) ;  /* 0xfffffffc00d00947 */ /* 0x000fea000383ffff */
.L_x_68:
[----:B------:R-:W0:Y:S08]  /*07f0*/  LDC.64 R2, c[0x0][0x388] ;  /* 0x0000e200ff027b82 */ /* 0x000e300000000a00 */
[----:B------:R-:W1:Y:S01]  /*0800*/  LDC.64 R4, c[0x0][0x390] ;  /* 0x0000e400ff047b82 */ /* 0x000e620000000a00 */
[----:B0-----:R-:W-:-:S04]  /*0810*/  LEA R2, P0, R8, R2, 0x2 ;  /* 0x0000000208027211 */ /* 0x001fc800078010ff */
[----:B------:R-:W-:Y:S02]  /*0820*/  LEA.HI.X R3, R8, R3, R9, 0x2, P0 ;  /* 0x0000000308037211 */ /* 0x000fe400000f1409 */
[----:B-1----:R-:W-:-:S04]  /*0830*/  LEA R4, P1, R0, R4, 0x3 ;  /* 0x0000000400047211 */ /* 0x002fc800078218ff */
[----:B------:R-:W-:-:S05]  /*0840*/  LEA.HI.X R5, R0, R5, RZ, 0x3, P1 ;  /* 0x0000000500057211 */ /* 0x000fca00008f1cff */
[----:B------:R-:W-:Y:S01]  /*0850*/  STG.E.64 desc[UR6][R4.64], R2 ;  /* 0x0000000204007986 */ /* 0x000fe2000c101b06 */
[----:B------:R-:W-:Y:S05]  /*0860*/  EXIT ;  /* 0x000000000000794d */ /* 0x000fea0003800000 */
.L_x_73:
        /* <DEDUP_REMOVED lines=9> */
.L_x_88:


//--------------------- .text._Z27initializeDataBuffersKernelmPPiS0_Pmii --------------------------
	.section	.text._Z27initializeDataBuffersKernelmPPiS0_Pmii,"ax",@progbits
	.align	128
        .global         _Z27initializeDataBuffersKernelmPPiS0_Pmii
        .type           _Z27initializeDataBuffersKernelmPPiS0_Pmii,@function
        .size           _Z27initializeDataBuffersKernelmPPiS0_Pmii,(.L_x_89 - _Z27initializeDataBuffersKernelmPPiS0_Pmii)
        .other          _Z27initializeDataBuffersKernelmPPiS0_Pmii,@"STO_CUDA_ENTRY STV_DEFAULT"
_Z27initializeDataBuffersKernelmPPiS0_Pmii:
.text._Z27initializeDataBuffersKernelmPPiS0_Pmii:
[----:B------:R-:W-:Y:S01]  /*0000*/  LDC R1, c[0x0][0x37c] ;  /* 0x0000df00ff017b82 */ /* 0x000fe20000000800 */
[----:B------:R-:W0:Y:S01]  /*0010*/  S2R R0, SR_CTAID.X ;  /* 0x0000000000007919 */ /* 0x000e220000002500 */
[----:B------:R-:W0:Y:S01]  /*0020*/  LDCU UR4, c[0x0][0x3a4] ;  /* 0x00007480ff0477ac */ /* 0x000e220008000800 */
[----:B------:R-:W1:Y:S01]  /*0030*/  LDCU.64 UR10, c[0x0][0x358] ;  /* 0x00006b00ff0a77ac */ /* 0x000e620008000a00 */
[----:B0-----:R-:W-:-:S13]  /*0040*/  ISETP.GE.U32.AND P0, PT, R0, UR4, PT ;  /* 0x0000000400007c0c */ /* 0x001fda000bf06070 */
[----:B-1----:R-:W-:Y:S05]  /*0050*/  @P0 BRA `(.L_x_74) ;  /* 0x0000000000740947 */ /* 0x002fea0003800000 */
[----:B------:R-:W0:Y:S01]  /*0060*/  LDCU UR7, c[0x0][0x3a0] ;  /* 0x00007400ff0777ac */ /* 0x000e220008000800 */
[----:B------:R-:W1:Y:S01]  /*0070*/  S2R R4, SR_TID.X ;  /* 0x0000000000047919 */ /* 0x000e620000002100 */
[----:B------:R-:W-:Y:S01]  /*0080*/  BSSY.RECONVERGENT B0, `(.L_x_74) ;  /* 0x000001a000007945 */ /* 0x000fe20003800200 */
[----:B------:R-:W2:Y:S01]  /*0090*/  LDCU.64 UR8, c[0x0][0x380] ;  /* 0x00007000ff0877ac */ /* 0x000ea20008000a00 */
[----:B0-----:R-:W-:-:S04]  /*00a0*/  USHF.R.S32.HI UR4, URZ, 0x1f, UR7 ;  /* 0x0000001fff047899 */ /* 0x001fc80008011407 */
[----:B--2---:R-:W-:Y:S02]  /*00b0*/  UIMAD UR6, UR4, UR8, URZ ;  /* 0x00000008040672a4 */ /* 0x004fe4000f8e02ff */
[----:B------:R-:W-:Y:S02]  /*00c0*/  UIMAD.WIDE.U32 UR4, UR7, UR8, URZ ;  /* 0x00000008070472a5 */ /* 0x000fe4000f8e00ff */
[----:B------:R-:W-:-:S04]  /*00d0*/  UIMAD UR6, UR7, UR9, UR6 ;  /* 0x00000009070672a4 */ /* 0x000fc8000f8e0206 */
[----:B------:R-:W-:Y:S01]  /*00e0*/  UIADD3 UR6, UPT, UPT, UR5, UR6, URZ ;  /* 0x0000000605067290 */ /* 0x000fe2000fffe0ff */
[----:B-1----:R-:W-:-:S05]  /*00f0*/  ISETP.LT.U32.AND P0, PT, R4, UR4, PT ;  /* 0x0000000404007c0c */ /* 0x002fca000bf01070 */
[----:B------:R-:W-:-:S05]  /*0100*/  IMAD.U32 R2, RZ, RZ, UR6 ;  /* 0x00000006ff027e24 */ /* 0x000fca000f8e00ff */
[----:B------:R-:W-:-:S13]  /*0110*/  ISETP.GT.U32.AND.EX P0, PT, R2, RZ, PT, P0 ;  /* 0x000000ff0200720c */ /* 0x000fda0003f04100 */
[----:B------:R-:W-:Y:S05]  /*0120*/  @!P0 BRA `(.L_x_75) ;  /* 0x00000000003c8947 */ /* 0x000fea0003800000 */
[----:B------:R-:W0:Y:S01]  /*0130*/  LDC.64 R2, c[0x0][0x390] ;  /* 0x0000e400ff027b82 */ /* 0x000e220000000a00 */
[----:B------:R-:W-:Y:S02]  /*0140*/  IMAD.MOV.U32 R7, RZ, RZ, R4 ;  /* 0x000000ffff077224 */ /* 0x000fe400078e0004 */
[----:B------:R-:W-:-:S05]  /*0150*/  IMAD.MOV.U32 R8, RZ, RZ, RZ ;  /* 0x000000ffff087224 */ /* 0x000fca00078e00ff */
[----:B------:R-:W1:Y:S01]  /*0160*/  LDC R6, c[0x0][0x360] ;  /* 0x0000d800ff067b82 */ /* 0x000e620000000800 */
[----:B0-----:R-:W-:-:S07]  /*0170*/  IMAD.WIDE.U32 R2, R0, 0x8, R2 ;  /* 0x0000000800027825 */ /* 0x001fce00078e0002 */
.L_x_76:
[----:B------:R-:W2:Y:S01]  /*0180*/  LDG.E.64 R4, desc[UR10][R2.64] ;  /* 0x0000000a02047981 */ /* 0x000ea2000c1e1b00 */
[----:B------:R-:W-:Y:S01]  /*0190*/  IMAD.MOV.U32 R9, RZ, RZ, -0x1 ;  /* 0xffffffffff097424 */ /* 0x000fe200078e00ff */
[----:B--2---:R-:W-:-:S04]  /*01a0*/  LEA R4, P0, R7, R4, 0x2 ;  /* 0x0000000407047211 */ /* 0x004fc800078010ff */
[----:B------:R-:W-:Y:S02]  /*01b0*/  LEA.HI.X R5, R7, R5, R8, 0x2, P0 ;  /* 0x0000000507057211 */ /* 0x000fe400000f1408 */
[----:B-1----:R-:W-:-:S03]  /*01c0*/  IADD3 R7, P0, PT, R6, R7, RZ ;  /* 0x0000000706077210 */ /* 0x002fc60007f1e0ff */
[----:B------:R0:W-:Y:S02]  /*01d0*/  STG.E desc[UR10][R4.64], R9 ;  /* 0x0000000904007986 */ /* 0x0001e4000c10190a */
[----:B------:R-:W-:Y:S01]  /*01e0*/  IMAD.X R8, RZ, RZ, R8, P0 ;  /* 0x000000ffff087224 */ /* 0x000fe200000e0608 */
[----:B------:R-:W-:-:S04]  /*01f0*/  ISETP.GE.U32.AND P0, PT, R7, UR4, PT ;  /* 0x0000000407007c0c */ /* 0x000fc8000bf06070 */
[----:B------:R-:W-:-:S13]  /*0200*/  ISETP.GE.U32.AND.EX P0, PT, R8, UR6, PT, P0 ;  /* 0x0000000608007c0c */ /* 0x000fda000bf06100 */
[----:B0-----:R-:W-:Y:S05]  /*0210*/  @!P0 BRA `(.L_x_76) ;  /* 0xfffffffc00d88947 */ /* 0x001fea000383ffff */
.L_x_75:
[----:B------:R-:W-:Y:S05]  /*0220*/  BSYNC.RECONVERGENT B0 ;  /* 0x0000000000007941 */ /* 0x000fea0003800200 */
.L_x_74:
[----:B------:R-:W0:Y:S02]  /*0230*/  LDC.64 R2, c[0x0][0x398] ;  /* 0x0000e600ff027b82 */ /* 0x000e240000000a00 */
[----:B0-----:R-:W-:-:S05]  /*0240*/  IMAD.WIDE.U32 R2, R0, 0x8, R2 ;  /* 0x0000000800027825 */ /* 0x001fca00078e0002 */
[----:B------:R-:W2:Y:S01]  /*0250*/  LDG.E.64 R4, desc[UR10][R2.64] ;  /* 0x0000000a02047981 */ /* 0x000ea2000c1e1b00 */
[----:B------:R-:W2:Y:S02]  /*0260*/  S2R R13, SR_TID.X ;  /* 0x00000000000d7919 */ /* 0x000ea40000002100 */
[----:B--2---:R-:W-:-:S04]  /*0270*/  ISETP.GT.U32.AND P0, PT, R4, R13, PT ;  /* 0x0000000d0400720c */ /* 0x004fc80003f04070 */
[----:B------:R-:W-:-:S13]  /*0280*/  ISETP.GT.U32.AND.EX P0, PT, R5, RZ, PT, P0 ;  /* 0x000000ff0500720c */ /* 0x000fda0003f04100 */
[----:B------:R-:W-:Y:S05]  /*0290*/  @!P0 EXIT ;  /* 0x000000000000894d */ /* 0x000fea0003800000 */
[----:B------:R-:W0:Y:S01]  /*02a0*/  LDC.64 R4, c[0x0][0x388] ;  /* 0x0000e200ff047b82 */ /* 0x000e220000000a00 */
[----:B------:R-:W-:Y:S01]  /*02b0*/  IMAD.MOV.U32 R15, RZ, RZ, RZ ;  /* 0x000000ffff0f7224 */ /* 0x000fe200078e00ff */
[----:B------:R-:W1:Y:S02]  /*02c0*/  LDCU UR4, c[0x0][0x360] ;  /* 0x00006c00ff0477ac */ /* 0x000e640008000800 */
[----:B01----:R-:W-:-:S07]  /*02d0*/  IMAD.WIDE.U32 R4, R0, 0x8, R4 ;  /* 0x0000000800047825 */ /* 0x003fce00078e0004 */
.L_x_77:
[----:B------:R-:W2:Y:S01]  /*02e0*/  LDG.E.64 R6, desc[UR10][R4.64] ;  /* 0x0000000a04067981 */ /* 0x000ea2000c1e1b00 */
[----:B------:R-:W-:Y:S01]  /*02f0*/  IMAD.IADD R11, R0, 0x1, R13 ;  /* 0x00000001000b7824 */ /* 0x000fe200078e020d */
[----:B--2---:R-:W-:-:S04]  /*0300*/  LEA R8, P0, R13, R6, 0x2 ;  /* 0x000000060d087211 */ /* 0x004fc800078010ff */
[----:B------:R-:W-:-:S05]  /*0310*/  LEA.HI.X R9, R13, R7, R15, 0x2, P0 ;  /* 0x000000070d097211 */ /* 0x000fca00000f140f */
[----:B------:R0:W-:Y:S04]  /*0320*/  STG.E desc[UR10][R8.64], R11 ;  /* 0x0000000b08007986 */ /* 0x0001e8000c10190a */
[----:B------:R-:W2:Y:S01]  /*0330*/  LDG.E.64 R6, desc[UR10][R2.64] ;  /* 0x0000000a02067981 */ /* 0x000ea2000c1e1b00 */
[----:B------:R-:W-:-:S05]  /*0340*/  IADD3 R13, P0, PT, R13, UR4, RZ ;  /* 0x000000040d0d7c10 */ /* 0x000fca000ff1e0ff */
[----:B------:R-:W-:Y:S01]  /*0350*/  IMAD.X R15, RZ, RZ, R15, P0 ;  /* 0x000000ffff0f7224 */ /* 0x000fe200000e060f */
[----:B--2---:R-:W-:-:S04]  /*0360*/  ISETP.GE.U32.AND P0, PT, R13, R6, PT ;  /* 0x000000060d00720c */ /* 0x004fc80003f06070 */
[----:B------:R-:W-:-:S13]  /*0370*/  ISETP.GE.U32.AND.EX P0, PT, R15, R7, PT, P0 ;  /* 0x000000070f00720c */ /* 0x000fda0003f06100 */
[----:B0-----:R-:W-:Y:S05]  /*0380*/  @!P0 BRA `(.L_x_77) ;  /* 0xfffffffc00d48947 */ /* 0x001fea000383ffff */
[----:B------:R-:W-:Y:S05]  /*0390*/  EXIT ;  /* 0x000000000000794d */ /* 0x000fea0003800000 */
.L_x_78:
        /* <DEDUP_REMOVED lines=14> */
.L_x_89:


//--------------------- .nv.global.init           --------------------------
	.section	.nv.global.init,"aw",@progbits
.nv.global.init:
	.type		$str$2,@object
	.size		$str$2,($str$1 - $str$2)
$str$2:
        /*0000*/ 	.byte	0x72, 0x65, 0x63, 0x76, 0x43, 0x6f, 0x75, 0x6e, 0x74, 0x73, 0x5b, 0x25, 0x64, 0x5d, 0x3d, 0x25
        /*0010*/ 	.byte	0x6c, 0x75, 0x2c, 0x20, 0x65, 0x78, 0x70, 0x65, 0x63, 0x74, 0x65, 0x64, 0x3d, 0x25, 0x6c, 0x75
        /*0020*/ 	.byte	0x0a, 0x00
	.type		$str$1,@object
	.size		$str$1,($str - $str$1)
$str$1:
        /*0022*/ 	.byte	0x72, 0x65, 0x63, 0x76, 0x62, 0x75, 0x66, 0x66, 0x73, 0x5b, 0x25, 0x64, 0x5d, 0x5b, 0x25, 0x6c
        /*0032*/ 	.byte	0x75, 0x5d, 0x3d, 0x25, 0x64, 0x2c, 0x20, 0x65, 0x78, 0x70, 0x65, 0x63, 0x74, 0x65, 0x64, 0x3d
        /*0042*/ 	.byte	0x2d, 0x31, 0x0a, 0x00
	.type		$str,@object
	.size		$str,($str$3 - $str)
$str:
        /*0046*/ 	.byte	0x72, 0x65, 0x63, 0x76, 0x62, 0x75, 0x66, 0x66, 0x73, 0x5b, 0x25, 0x64, 0x5d, 0x5b, 0x25, 0x6c
        /*0056*/ 	.byte	0x75, 0x5d, 0x3d, 0x25, 0x64, 0x2c, 0x20, 0x65, 0x78, 0x70, 0x65, 0x63, 0x74, 0x65, 0x64, 0x3d
        /*0066*/ 	.byte	0x25, 0x6c, 0x75, 0x0a, 0x00
	.type		$str$3,@object
	.size		$str$3,(.L_3 - $str$3)
$str$3:
        /*006b*/ 	.byte	0x72, 0x65, 0x63, 0x76, 0x53, 0x70, 0x6c, 0x69, 0x74, 0x73, 0x5b, 0x25, 0x64, 0x5d, 0x5b, 0x25
        /*007b*/ 	.byte	0x64, 0x5d, 0x3d, 0x25, 0x6c, 0x75, 0x2c, 0x20, 0x65, 0x78, 0x70, 0x65, 0x63, 0x74, 0x65, 0x64
        /*008b*/ 	.byte	0x3d, 0x25, 0x6c, 0x75, 0x2c, 0x20, 0x61, 0x63, 0x74, 0x75, 0x61, 0x6c, 0x20, 0x69, 0x6e, 0x64
        /*009b*/ 	.byte	0x65, 0x78, 0x3a, 0x20, 0x25, 0x6c, 0x75, 0x0a, 0x00
.L_3:


//--------------------- .nv.shared.reserved.0     --------------------------
	.section	.nv.shared.reserved.0,"aw",@nobits
	.weak		__nv_reservedSMEM_offset_0_alias
	.size		__nv_reservedSMEM_offset_0_alias, 0, 64
	.other		__nv_reservedSMEM_offset_0_alias,@"STO_CUDA_RESERVED_SHARED STV_DEFAULT"
__nv_reservedSMEM_offset_0_alias:
	.zero		0
	.zero		64


//--------------------- .nv.constant0._Z32initRecvIndicesBlockLengthKernelPmm --------------------------
	.section	.nv.constant0._Z32initRecvIndicesBlockLengthKernelPmm,"a",@progbits
	.sectionflags	@""
	.align	4
.nv.constant0._Z32initRecvIndicesBlockLengthKernelPmm:
	.zero		912


//--------------------- .nv.constant0._Z21initRecvIndicesKernelPmS_S_m --------------------------
	.section	.nv.constant0._Z21initRecvIndicesKernelPmS_S_m,"a",@progbits
	.sectionflags	@""
	.align	4
.nv.constant0._Z21initRecvIndicesKernelPmS_S_m:
	.zero		928


//--------------------- .nv.constant0._Z32checkRandomCountsNonContigKernelPmS_mii --------------------------
	.section	.nv.constant0._Z32checkRandomCountsNonContigKernelPmS_mii,"a",@progbits
	.sectionflags	@""
	.align	4
.nv.constant0._Z32checkRandomCountsNonContigKernelPmS_mii:
	.zero		928


//--------------------- .nv.constant0._Z23checkRandomCountsKernelPmS_ii --------------------------
	.section	.nv.constant0._Z23checkRandomCountsKernelPmS_ii,"a",@progbits
	.sectionflags	@""
	.align	4
.nv.constant0._Z23checkRandomCountsKernelPmS_ii:
	.zero		920


//--------------------- .nv.constant0._Z18randomCountsKernelPmS_ii --------------------------
	.section	.nv.constant0._Z18randomCountsKernelPmS_ii,"a",@progbits
	.sectionflags	@""
	.align	4
.nv.constant0._Z18randomCountsKernelPmS_ii:
	.zero		920


//--------------------- .nv.constant0._Z22checkEqualCountsKernelPmm --------------------------
	.section	.nv.constant0._Z22checkEqualCountsKernelPmm,"a",@progbits
	.sectionflags	@""
	.align	4
.nv.constant0._Z22checkEqualCountsKernelPmm:
	.zero		912


//--------------------- .nv.constant0._Z17equalCountsKernelPmm --------------------------
	.section	.nv.constant0._Z17equalCountsKernelPmm,"a",@progbits
	.sectionflags	@""
	.align	4
.nv.constant0._Z17equalCountsKernelPmm:
	.zero		912


//--------------------- .nv.constant0._Z31checkDataBuffersNonContigKernelmiPmS_S_mPPii --------------------------
	.section	.nv.constant0._Z31checkDataBuffersNonContigKernelmiPmS_S_mPPii,"a",@progbits
	.sectionflags	@""
	.align	4
.nv.constant0._Z31checkDataBuffersNonContigKernelmiPmS_S_mPPii:
	.zero		956


//--------------------- .nv.constant0._Z22checkDataBuffersKernelmPmiPPi --------------------------
	.section	.nv.constant0._Z22checkDataBuffersKernelmPmiPPi,"a",@progbits
	.sectionflags	@""
	.align	4
.nv.constant0._Z22checkDataBuffersKernelmPmiPPi:
	.zero		928


//--------------------- .nv.constant0._Z25initializeBufferPtrKernelmPiPS_Pm --------------------------
	.section	.nv.constant0._Z25initializeBufferPtrKernelmPiPS_Pm,"a",@progbits
	.sectionflags	@""
	.align	4
.nv.constant0._Z25initializeBufferPtrKernelmPiPS_Pm:
	.zero		928


//--------------------- .nv.constant0._Z27initializeDataBuffersKernelmPPiS0_Pmii --------------------------
	.section	.nv.constant0._Z27initializeDataBuffersKernelmPPiS0_Pmii,"a",@progbits
	.sectionflags	@""
	.align	4
.nv.constant0._Z27initializeDataBuffersKernelmPPiS0_Pmii:
	.zero		936


//--------------------- SYMBOLS --------------------------

	.type		.nv.reservedSmem.offset0,@object
	.size		.nv.reservedSmem.offset0,0x4
	.type		vprintf,@function
